//
// Generated by NVIDIA NVVM Compiler
//
// Compiler Build ID: CL-36424714
// Cuda compilation tools, release 13.0, V13.0.88
// Based on NVVM 20.0.0
//

.version 9.0
.target sm_100
.address_size 64

	// .globl	_Z30find_passwords_optimized_multiPKhS0_iP13FoundPasswordPiPKii
.const .align 8 .u64 total_passwords = 56800235584;
.const .align 1 .b8 d_target_salt[17];
.const .align 1 .b8 d_target_hash[32];
.const .align 1 .b8 charset[63] = {97, 98, 99, 100, 101, 102, 103, 104, 105, 106, 107, 108, 109, 110, 111, 112, 113, 114, 115, 116, 117, 118, 119, 120, 121, 122, 65, 66, 67, 68, 69, 70, 71, 72, 73, 74, 75, 76, 77, 78, 79, 80, 81, 82, 83, 84, 85, 86, 87, 88, 89, 90, 48, 49, 50, 51, 52, 53, 54, 55, 56, 57};
.const .align 4 .b8 K[256] = {152, 47, 138, 66, 145, 68, 55, 113, 207, 251, 192, 181, 165, 219, 181, 233, 91, 194, 86, 57, 241, 17, 241, 89, 164, 130, 63, 146, 213, 94, 28, 171, 152, 170, 7, 216, 1, 91, 131, 18, 190, 133, 49, 36, 195, 125, 12, 85, 116, 93, 190, 114, 254, 177, 222, 128, 167, 6, 220, 155, 116, 241, 155, 193, 193, 105, 155, 228, 134, 71, 190, 239, 198, 157, 193, 15, 204, 161, 12, 36, 111, 44, 233, 45, 170, 132, 116, 74, 220, 169, 176, 92, 218, 136, 249, 118, 82, 81, 62, 152, 109, 198, 49, 168, 200, 39, 3, 176, 199, 127, 89, 191, 243, 11, 224, 198, 71, 145, 167, 213, 81, 99, 202, 6, 103, 41, 41, 20, 133, 10, 183, 39, 56, 33, 27, 46, 252, 109, 44, 77, 19, 13, 56, 83, 84, 115, 10, 101, 187, 10, 106, 118, 46, 201, 194, 129, 133, 44, 114, 146, 161, 232, 191, 162, 75, 102, 26, 168, 112, 139, 75, 194, 163, 81, 108, 199, 25, 232, 146, 209, 36, 6, 153, 214, 133, 53, 14, 244, 112, 160, 106, 16, 22, 193, 164, 25, 8, 108, 55, 30, 76, 119, 72, 39, 181, 188, 176, 52, 179, 12, 28, 57, 74, 170, 216, 78, 79, 202, 156, 91, 243, 111, 46, 104, 238, 130, 143, 116, 111, 99, 165, 120, 20, 120, 200, 132, 8, 2, 199, 140, 250, 255, 190, 144, 235, 108, 80, 164, 247, 163, 249, 190, 242, 120, 113, 198};
// _ZZ30find_passwords_optimized_multiPKhS0_iP13FoundPasswordPiPKiiE11shared_salt has been demoted

.visible .entry _Z30find_passwords_optimized_multiPKhS0_iP13FoundPasswordPiPKii(
	.param .u64 .ptr .align 1 _Z30find_passwords_optimized_multiPKhS0_iP13FoundPasswordPiPKii_param_0,
	.param .u64 .ptr .align 1 _Z30find_passwords_optimized_multiPKhS0_iP13FoundPasswordPiPKii_param_1,
	.param .u32 _Z30find_passwords_optimized_multiPKhS0_iP13FoundPasswordPiPKii_param_2,
	.param .u64 .ptr .align 1 _Z30find_passwords_optimized_multiPKhS0_iP13FoundPasswordPiPKii_param_3,
	.param .u64 .ptr .align 1 _Z30find_passwords_optimized_multiPKhS0_iP13FoundPasswordPiPKii_param_4,
	.param .u64 .ptr .align 1 _Z30find_passwords_optimized_multiPKhS0_iP13FoundPasswordPiPKii_param_5,
	.param .u32 _Z30find_passwords_optimized_multiPKhS0_iP13FoundPasswordPiPKii_param_6
)
{
	.reg .pred 	%p<15>;
	.reg .b16 	%rs<35>;
	.reg .b32 	%r<2626>;
	.reg .b64 	%rd<68>;
	// demoted variable
	.shared .align 8 .b8 _ZZ30find_passwords_optimized_multiPKhS0_iP13FoundPasswordPiPKiiE11shared_salt[8];
	ld.param.u64 	%rd7, [_Z30find_passwords_optimized_multiPKhS0_iP13FoundPasswordPiPKii_param_0];
	ld.param.u64 	%rd11, [_Z30find_passwords_optimized_multiPKhS0_iP13FoundPasswordPiPKii_param_5];
	cvta.to.global.u64 	%rd1, %rd11;
	mov.u32 	%r1, %tid.x;
	setp.gt.u32 	%p1, %r1, 7;
	@%p1 bra 	$L__BB0_2;
	cvta.to.global.u64 	%rd12, %rd7;
	cvt.u64.u32 	%rd13, %r1;
	add.s64 	%rd14, %rd12, %rd13;
	ld.global.u8 	%rs9, [%rd14];
	mov.u32 	%r31, _ZZ30find_passwords_optimized_multiPKhS0_iP13FoundPasswordPiPKiiE11shared_salt;
	add.s32 	%r32, %r31, %r1;
	st.shared.u8 	[%r32], %rs9;
$L__BB0_2:
	bar.sync 	0;
	mov.u32 	%r69, %ctaid.x;
	mov.u32 	%r70, %ntid.x;
	mad.lo.s32 	%r71, %r69, %r70, %r1;
	cvt.u64.u32 	%rd67, %r71;
	ld.shared.u64 	%rd3, [_ZZ30find_passwords_optimized_multiPKhS0_iP13FoundPasswordPiPKiiE11shared_salt];
	cvt.u32.u64 	%r72, %rd3;
	shr.u32 	%r73, %r72, 8;
	shr.u64 	%rd15, %rd3, 40;
	cvt.u32.u64 	%r74, %rd15;
	shr.u64 	%rd16, %rd3, 48;
	cvt.u32.u64 	%r75, %rd16;
	shl.b32 	%r76, %r72, 8;
	cvt.u16.u64 	%rs10, %rd3;
	shr.u16 	%rs11, %rs10, 8;
	shl.b16 	%rs12, %rs10, 8;
	or.b16  	%rs13, %rs12, %rs11;
	cvt.u32.u16 	%r2, %rs13;
	and.b32  	%r77, %r76, -16777216;
	and.b32  	%r78, %r73, 16711680;
	or.b32  	%r79, %r78, %r77;
	shr.u64 	%rd17, %rd3, 24;
	cvt.u32.u64 	%r80, %rd17;
	and.b32  	%r81, %r80, 65280;
	or.b32  	%r82, %r79, %r81;
	and.b32  	%r83, %r74, 255;
	or.b32  	%r43, %r82, %r83;
	shl.b32 	%r84, %r75, 24;
	and.b32  	%r85, %r74, 16711680;
	or.b32  	%r86, %r84, %r85;
	or.b32  	%r55, %r86, 32768;
	mov.b32 	%r61, 0;
	mov.b32 	%r47, 17;
	// begin inline asm
	shf.r.wrap.b32 %r33, %r61, %r61, %r47;
	// end inline asm
	mov.b32 	%r50, 19;
	// begin inline asm
	shf.r.wrap.b32 %r36, %r61, %r61, %r50;
	// end inline asm
	xor.b32  	%r3, %r33, %r36;
	mov.b32 	%r65, 7;
	// begin inline asm
	shf.r.wrap.b32 %r39, %r43, %r43, %r65;
	// end inline asm
	mov.b32 	%r68, 18;
	// begin inline asm
	shf.r.wrap.b32 %r42, %r43, %r43, %r68;
	// end inline asm
	shr.u32 	%r87, %r43, 3;
	xor.b32  	%r88, %r87, %r39;
	xor.b32  	%r89, %r88, %r42;
	mov.b32 	%r67, 112;
	// begin inline asm
	shf.r.wrap.b32 %r45, %r67, %r67, %r47;
	// end inline asm
	// begin inline asm
	shf.r.wrap.b32 %r48, %r67, %r67, %r50;
	// end inline asm
	xor.b32  	%r90, %r45, %r48;
	add.s32 	%r4, %r89, %r90;
	// begin inline asm
	shf.r.wrap.b32 %r51, %r55, %r55, %r65;
	// end inline asm
	// begin inline asm
	shf.r.wrap.b32 %r54, %r55, %r55, %r68;
	// end inline asm
	shr.u32 	%r91, %r55, 3;
	xor.b32  	%r92, %r91, %r51;
	xor.b32  	%r93, %r92, %r54;
	add.s32 	%r5, %r43, %r93;
	// begin inline asm
	shf.r.wrap.b32 %r57, %r61, %r61, %r65;
	// end inline asm
	// begin inline asm
	shf.r.wrap.b32 %r60, %r61, %r61, %r68;
	// end inline asm
	xor.b32  	%r6, %r57, %r60;
	// begin inline asm
	shf.r.wrap.b32 %r63, %r67, %r67, %r65;
	// end inline asm
	// begin inline asm
	shf.r.wrap.b32 %r66, %r67, %r67, %r68;
	// end inline asm
	xor.b32  	%r94, %r63, %r66;
	xor.b32  	%r7, %r94, 14;
	mov.u64 	%rd18, charset;
$L__BB0_3:
	ld.param.u32 	%r2622, [_Z30find_passwords_optimized_multiPKhS0_iP13FoundPasswordPiPKii_param_6];
	shr.u64 	%rd19, %rd67, 1;
	mul.hi.u64 	%rd20, %rd19, -8925843906633654007;
	shr.u64 	%rd21, %rd20, 4;
	mul.lo.s64 	%rd22, %rd21, 62;
	sub.s64 	%rd23, %rd67, %rd22;
	add.s64 	%rd24, %rd18, %rd23;
	ld.const.u8 	%rs1, [%rd24];
	cvt.u32.u64 	%r575, %rd21;
	shr.u32 	%r576, %r575, 1;
	mul.hi.u32 	%r577, %r576, -2078209981;
	shr.u32 	%r578, %r577, 4;
	mul.lo.s32 	%r579, %r578, 62;
	sub.s32 	%r580, %r575, %r579;
	cvt.u64.u32 	%rd25, %r580;
	add.s64 	%rd26, %rd18, %rd25;
	ld.const.u8 	%rs2, [%rd26];
	mul.hi.u64 	%rd27, %rd67, 2457006494729263899;
	shr.u64 	%rd28, %rd27, 9;
	cvt.u32.u64 	%r581, %rd28;
	shr.u32 	%r582, %r581, 1;
	mul.hi.u32 	%r583, %r582, -2078209981;
	shr.u32 	%r584, %r583, 4;
	mul.lo.s32 	%r585, %r584, 62;
	sub.s32 	%r586, %r581, %r585;
	cvt.u64.u32 	%rd29, %r586;
	add.s64 	%rd30, %rd18, %rd29;
	ld.const.u8 	%rs3, [%rd30];
	shr.u64 	%rd31, %rd67, 3;
	mul.hi.u64 	%rd32, %rd31, 2536264768752788541;
	shr.u64 	%rd33, %rd32, 12;
	cvt.u32.u64 	%r587, %rd33;
	shr.u32 	%r588, %r587, 1;
	mul.hi.u32 	%r589, %r588, -2078209981;
	shr.u32 	%r590, %r589, 4;
	mul.lo.s32 	%r591, %r590, 62;
	sub.s32 	%r592, %r587, %r591;
	cvt.u64.u32 	%rd34, %r592;
	add.s64 	%rd35, %rd18, %rd34;
	ld.const.u8 	%rs4, [%rd35];
	mul.hi.u64 	%rd36, %rd67, 5236159522586402149;
	shr.u64 	%rd37, %rd36, 22;
	cvt.u16.u64 	%rs14, %rd37;
	shr.u16 	%rs15, %rs14, 1;
	mul.hi.u16 	%rs16, %rs15, 16913;
	shr.u16 	%rs17, %rs16, 3;
	mul.lo.s16 	%rs18, %rs17, 62;
	sub.s16 	%rs19, %rs14, %rs18;
	cvt.u64.u16 	%rd38, %rs19;
	add.s64 	%rd39, %rd18, %rd38;
	ld.const.u8 	%rs5, [%rd39];
	mul.hi.u64 	%rd40, %rd67, 2702533947141368851;
	shr.u64 	%rd41, %rd40, 27;
	add.s64 	%rd42, %rd18, %rd41;
	ld.const.u8 	%rs6, [%rd42];
	cvt.u32.u16 	%r593, %rs1;
	shl.b32 	%r594, %r593, 24;
	cvt.u32.u16 	%r595, %rs2;
	shl.b32 	%r596, %r595, 16;
	and.b32  	%r597, %r596, 16711680;
	or.b32  	%r598, %r597, %r594;
	mul.wide.u16 	%r599, %rs3, 256;
	or.b32  	%r600, %r598, %r599;
	cvt.u32.u16 	%r601, %rs4;
	and.b32  	%r602, %r601, 255;
	or.b32  	%r603, %r600, %r602;
	cvt.u32.u16 	%r604, %rs5;
	shl.b32 	%r605, %r604, 24;
	cvt.u32.u16 	%r606, %rs6;
	shl.b32 	%r607, %r606, 16;
	and.b32  	%r608, %r607, 16711680;
	or.b32  	%r609, %r608, %r605;
	or.b32  	%r99, %r609, %r2;
	mov.b32 	%r565, 7;
	// begin inline asm
	shf.r.wrap.b32 %r95, %r99, %r99, %r565;
	// end inline asm
	mov.b32 	%r568, 18;
	// begin inline asm
	shf.r.wrap.b32 %r98, %r99, %r99, %r568;
	// end inline asm
	shr.u32 	%r610, %r99, 3;
	xor.b32  	%r611, %r610, %r95;
	xor.b32  	%r612, %r611, %r98;
	add.s32 	%r613, %r603, %r612;
	add.s32 	%r183, %r613, %r3;
	add.s32 	%r195, %r99, %r4;
	mov.b32 	%r571, 17;
	// begin inline asm
	shf.r.wrap.b32 %r101, %r183, %r183, %r571;
	// end inline asm
	mov.b32 	%r574, 19;
	// begin inline asm
	shf.r.wrap.b32 %r104, %r183, %r183, %r574;
	// end inline asm
	shr.u32 	%r614, %r183, 10;
	xor.b32  	%r615, %r614, %r101;
	xor.b32  	%r616, %r615, %r104;
	add.s32 	%r207, %r5, %r616;
	// begin inline asm
	shf.r.wrap.b32 %r107, %r195, %r195, %r571;
	// end inline asm
	// begin inline asm
	shf.r.wrap.b32 %r110, %r195, %r195, %r574;
	// end inline asm
	shr.u32 	%r617, %r195, 10;
	xor.b32  	%r618, %r617, %r107;
	xor.b32  	%r619, %r618, %r110;
	and.b32  	%r623, %r74, 16711680;
	or.b32  	%r624, %r84, %r623;
	or.b32  	%r625, %r624, 32768;
	add.s32 	%r626, %r625, %r6;
	add.s32 	%r219, %r626, %r619;
	// begin inline asm
	shf.r.wrap.b32 %r113, %r207, %r207, %r571;
	// end inline asm
	// begin inline asm
	shf.r.wrap.b32 %r116, %r207, %r207, %r574;
	// end inline asm
	shr.u32 	%r627, %r207, 10;
	xor.b32  	%r628, %r627, %r113;
	xor.b32  	%r629, %r628, %r116;
	add.s32 	%r231, %r6, %r629;
	// begin inline asm
	shf.r.wrap.b32 %r119, %r219, %r219, %r571;
	// end inline asm
	// begin inline asm
	shf.r.wrap.b32 %r122, %r219, %r219, %r574;
	// end inline asm
	shr.u32 	%r630, %r219, 10;
	xor.b32  	%r631, %r630, %r119;
	xor.b32  	%r632, %r631, %r122;
	add.s32 	%r243, %r6, %r632;
	// begin inline asm
	shf.r.wrap.b32 %r125, %r231, %r231, %r571;
	// end inline asm
	// begin inline asm
	shf.r.wrap.b32 %r128, %r231, %r231, %r574;
	// end inline asm
	shr.u32 	%r633, %r231, 10;
	xor.b32  	%r634, %r633, %r125;
	xor.b32  	%r635, %r634, %r128;
	add.s32 	%r636, %r6, %r635;
	add.s32 	%r138, %r636, 112;
	// begin inline asm
	shf.r.wrap.b32 %r131, %r243, %r243, %r571;
	// end inline asm
	// begin inline asm
	shf.r.wrap.b32 %r134, %r243, %r243, %r574;
	// end inline asm
	shr.u32 	%r637, %r243, 10;
	xor.b32  	%r638, %r637, %r131;
	xor.b32  	%r639, %r638, %r134;
	add.s32 	%r640, %r6, %r183;
	add.s32 	%r267, %r640, %r639;
	// begin inline asm
	shf.r.wrap.b32 %r137, %r138, %r138, %r571;
	// end inline asm
	// begin inline asm
	shf.r.wrap.b32 %r140, %r138, %r138, %r574;
	// end inline asm
	shr.u32 	%r641, %r138, 10;
	xor.b32  	%r642, %r641, %r137;
	xor.b32  	%r643, %r642, %r140;
	add.s32 	%r644, %r6, %r195;
	add.s32 	%r279, %r644, %r643;
	// begin inline asm
	shf.r.wrap.b32 %r143, %r267, %r267, %r571;
	// end inline asm
	// begin inline asm
	shf.r.wrap.b32 %r146, %r267, %r267, %r574;
	// end inline asm
	shr.u32 	%r645, %r267, 10;
	xor.b32  	%r646, %r645, %r143;
	xor.b32  	%r647, %r646, %r146;
	add.s32 	%r648, %r6, %r207;
	add.s32 	%r291, %r648, %r647;
	// begin inline asm
	shf.r.wrap.b32 %r149, %r279, %r279, %r571;
	// end inline asm
	// begin inline asm
	shf.r.wrap.b32 %r152, %r279, %r279, %r574;
	// end inline asm
	shr.u32 	%r649, %r279, 10;
	xor.b32  	%r650, %r649, %r149;
	xor.b32  	%r651, %r650, %r152;
	add.s32 	%r652, %r6, %r219;
	add.s32 	%r303, %r652, %r651;
	// begin inline asm
	shf.r.wrap.b32 %r155, %r291, %r291, %r571;
	// end inline asm
	// begin inline asm
	shf.r.wrap.b32 %r158, %r291, %r291, %r574;
	// end inline asm
	shr.u32 	%r653, %r291, 10;
	xor.b32  	%r654, %r653, %r155;
	xor.b32  	%r655, %r654, %r158;
	add.s32 	%r656, %r231, %r6;
	add.s32 	%r315, %r656, %r655;
	// begin inline asm
	shf.r.wrap.b32 %r161, %r303, %r303, %r571;
	// end inline asm
	// begin inline asm
	shf.r.wrap.b32 %r164, %r303, %r303, %r574;
	// end inline asm
	shr.u32 	%r657, %r303, 10;
	xor.b32  	%r658, %r657, %r161;
	xor.b32  	%r659, %r658, %r164;
	add.s32 	%r660, %r243, %r6;
	add.s32 	%r327, %r660, %r659;
	// begin inline asm
	shf.r.wrap.b32 %r167, %r315, %r315, %r571;
	// end inline asm
	// begin inline asm
	shf.r.wrap.b32 %r170, %r315, %r315, %r574;
	// end inline asm
	shr.u32 	%r661, %r315, 10;
	xor.b32  	%r662, %r661, %r167;
	xor.b32  	%r663, %r662, %r170;
	add.s32 	%r664, %r6, %r138;
	add.s32 	%r339, %r664, %r663;
	// begin inline asm
	shf.r.wrap.b32 %r173, %r327, %r327, %r571;
	// end inline asm
	// begin inline asm
	shf.r.wrap.b32 %r176, %r327, %r327, %r574;
	// end inline asm
	shr.u32 	%r665, %r327, 10;
	xor.b32  	%r666, %r665, %r173;
	xor.b32  	%r667, %r666, %r176;
	add.s32 	%r668, %r7, %r267;
	add.s32 	%r351, %r668, %r667;
	// begin inline asm
	shf.r.wrap.b32 %r179, %r183, %r183, %r565;
	// end inline asm
	// begin inline asm
	shf.r.wrap.b32 %r182, %r183, %r183, %r568;
	// end inline asm
	shr.u32 	%r669, %r183, 3;
	xor.b32  	%r670, %r669, %r179;
	xor.b32  	%r671, %r670, %r182;
	// begin inline asm
	shf.r.wrap.b32 %r185, %r339, %r339, %r571;
	// end inline asm
	// begin inline asm
	shf.r.wrap.b32 %r188, %r339, %r339, %r574;
	// end inline asm
	shr.u32 	%r672, %r339, 10;
	xor.b32  	%r673, %r672, %r185;
	xor.b32  	%r674, %r673, %r188;
	add.s32 	%r675, %r671, %r279;
	add.s32 	%r676, %r675, %r674;
	add.s32 	%r210, %r676, 112;
	// begin inline asm
	shf.r.wrap.b32 %r191, %r195, %r195, %r565;
	// end inline asm
	// begin inline asm
	shf.r.wrap.b32 %r194, %r195, %r195, %r568;
	// end inline asm
	shr.u32 	%r677, %r195, 3;
	xor.b32  	%r678, %r677, %r191;
	xor.b32  	%r679, %r678, %r194;
	// begin inline asm
	shf.r.wrap.b32 %r197, %r351, %r351, %r571;
	// end inline asm
	// begin inline asm
	shf.r.wrap.b32 %r200, %r351, %r351, %r574;
	// end inline asm
	shr.u32 	%r680, %r351, 10;
	xor.b32  	%r681, %r680, %r197;
	xor.b32  	%r682, %r681, %r200;
	add.s32 	%r683, %r183, %r679;
	add.s32 	%r684, %r683, %r291;
	add.s32 	%r375, %r684, %r682;
	// begin inline asm
	shf.r.wrap.b32 %r203, %r207, %r207, %r565;
	// end inline asm
	// begin inline asm
	shf.r.wrap.b32 %r206, %r207, %r207, %r568;
	// end inline asm
	shr.u32 	%r685, %r207, 3;
	xor.b32  	%r686, %r685, %r203;
	xor.b32  	%r687, %r686, %r206;
	// begin inline asm
	shf.r.wrap.b32 %r209, %r210, %r210, %r571;
	// end inline asm
	// begin inline asm
	shf.r.wrap.b32 %r212, %r210, %r210, %r574;
	// end inline asm
	shr.u32 	%r688, %r210, 10;
	xor.b32  	%r689, %r688, %r209;
	xor.b32  	%r690, %r689, %r212;
	add.s32 	%r691, %r195, %r687;
	add.s32 	%r692, %r691, %r303;
	add.s32 	%r387, %r692, %r690;
	// begin inline asm
	shf.r.wrap.b32 %r215, %r219, %r219, %r565;
	// end inline asm
	// begin inline asm
	shf.r.wrap.b32 %r218, %r219, %r219, %r568;
	// end inline asm
	shr.u32 	%r693, %r219, 3;
	xor.b32  	%r694, %r693, %r215;
	xor.b32  	%r695, %r694, %r218;
	// begin inline asm
	shf.r.wrap.b32 %r221, %r375, %r375, %r571;
	// end inline asm
	// begin inline asm
	shf.r.wrap.b32 %r224, %r375, %r375, %r574;
	// end inline asm
	shr.u32 	%r696, %r375, 10;
	xor.b32  	%r697, %r696, %r221;
	xor.b32  	%r698, %r697, %r224;
	add.s32 	%r699, %r207, %r695;
	add.s32 	%r700, %r699, %r315;
	add.s32 	%r399, %r700, %r698;
	// begin inline asm
	shf.r.wrap.b32 %r227, %r231, %r231, %r565;
	// end inline asm
	// begin inline asm
	shf.r.wrap.b32 %r230, %r231, %r231, %r568;
	// end inline asm
	shr.u32 	%r701, %r231, 3;
	xor.b32  	%r702, %r701, %r227;
	xor.b32  	%r703, %r702, %r230;
	// begin inline asm
	shf.r.wrap.b32 %r233, %r387, %r387, %r571;
	// end inline asm
	// begin inline asm
	shf.r.wrap.b32 %r236, %r387, %r387, %r574;
	// end inline asm
	shr.u32 	%r704, %r387, 10;
	xor.b32  	%r705, %r704, %r233;
	xor.b32  	%r706, %r705, %r236;
	add.s32 	%r707, %r219, %r703;
	add.s32 	%r708, %r707, %r327;
	add.s32 	%r411, %r708, %r706;
	// begin inline asm
	shf.r.wrap.b32 %r239, %r243, %r243, %r565;
	// end inline asm
	// begin inline asm
	shf.r.wrap.b32 %r242, %r243, %r243, %r568;
	// end inline asm
	shr.u32 	%r709, %r243, 3;
	xor.b32  	%r710, %r709, %r239;
	xor.b32  	%r711, %r710, %r242;
	// begin inline asm
	shf.r.wrap.b32 %r245, %r399, %r399, %r571;
	// end inline asm
	// begin inline asm
	shf.r.wrap.b32 %r248, %r399, %r399, %r574;
	// end inline asm
	shr.u32 	%r712, %r399, 10;
	xor.b32  	%r713, %r712, %r245;
	xor.b32  	%r714, %r713, %r248;
	add.s32 	%r715, %r231, %r711;
	add.s32 	%r716, %r715, %r339;
	add.s32 	%r423, %r716, %r714;
	// begin inline asm
	shf.r.wrap.b32 %r251, %r138, %r138, %r565;
	// end inline asm
	// begin inline asm
	shf.r.wrap.b32 %r254, %r138, %r138, %r568;
	// end inline asm
	shr.u32 	%r717, %r138, 3;
	xor.b32  	%r718, %r717, %r251;
	xor.b32  	%r719, %r718, %r254;
	// begin inline asm
	shf.r.wrap.b32 %r257, %r411, %r411, %r571;
	// end inline asm
	// begin inline asm
	shf.r.wrap.b32 %r260, %r411, %r411, %r574;
	// end inline asm
	shr.u32 	%r720, %r411, 10;
	xor.b32  	%r721, %r720, %r257;
	xor.b32  	%r722, %r721, %r260;
	add.s32 	%r723, %r243, %r719;
	add.s32 	%r724, %r723, %r351;
	add.s32 	%r435, %r724, %r722;
	// begin inline asm
	shf.r.wrap.b32 %r263, %r267, %r267, %r565;
	// end inline asm
	// begin inline asm
	shf.r.wrap.b32 %r266, %r267, %r267, %r568;
	// end inline asm
	shr.u32 	%r725, %r267, 3;
	xor.b32  	%r726, %r725, %r263;
	xor.b32  	%r727, %r726, %r266;
	// begin inline asm
	shf.r.wrap.b32 %r269, %r423, %r423, %r571;
	// end inline asm
	// begin inline asm
	shf.r.wrap.b32 %r272, %r423, %r423, %r574;
	// end inline asm
	shr.u32 	%r728, %r423, 10;
	xor.b32  	%r729, %r728, %r269;
	xor.b32  	%r730, %r729, %r272;
	add.s32 	%r731, %r138, %r727;
	add.s32 	%r732, %r731, %r210;
	add.s32 	%r447, %r732, %r730;
	// begin inline asm
	shf.r.wrap.b32 %r275, %r279, %r279, %r565;
	// end inline asm
	// begin inline asm
	shf.r.wrap.b32 %r278, %r279, %r279, %r568;
	// end inline asm
	shr.u32 	%r733, %r279, 3;
	xor.b32  	%r734, %r733, %r275;
	xor.b32  	%r735, %r734, %r278;
	// begin inline asm
	shf.r.wrap.b32 %r281, %r435, %r435, %r571;
	// end inline asm
	// begin inline asm
	shf.r.wrap.b32 %r284, %r435, %r435, %r574;
	// end inline asm
	shr.u32 	%r736, %r435, 10;
	xor.b32  	%r737, %r736, %r281;
	xor.b32  	%r738, %r737, %r284;
	add.s32 	%r739, %r267, %r735;
	add.s32 	%r740, %r739, %r375;
	add.s32 	%r459, %r740, %r738;
	// begin inline asm
	shf.r.wrap.b32 %r287, %r291, %r291, %r565;
	// end inline asm
	// begin inline asm
	shf.r.wrap.b32 %r290, %r291, %r291, %r568;
	// end inline asm
	shr.u32 	%r741, %r291, 3;
	xor.b32  	%r742, %r741, %r287;
	xor.b32  	%r743, %r742, %r290;
	// begin inline asm
	shf.r.wrap.b32 %r293, %r447, %r447, %r571;
	// end inline asm
	// begin inline asm
	shf.r.wrap.b32 %r296, %r447, %r447, %r574;
	// end inline asm
	shr.u32 	%r744, %r447, 10;
	xor.b32  	%r745, %r744, %r293;
	xor.b32  	%r746, %r745, %r296;
	add.s32 	%r747, %r279, %r743;
	add.s32 	%r748, %r747, %r387;
	add.s32 	%r471, %r748, %r746;
	// begin inline asm
	shf.r.wrap.b32 %r299, %r303, %r303, %r565;
	// end inline asm
	// begin inline asm
	shf.r.wrap.b32 %r302, %r303, %r303, %r568;
	// end inline asm
	shr.u32 	%r749, %r303, 3;
	xor.b32  	%r750, %r749, %r299;
	xor.b32  	%r751, %r750, %r302;
	// begin inline asm
	shf.r.wrap.b32 %r305, %r459, %r459, %r571;
	// end inline asm
	// begin inline asm
	shf.r.wrap.b32 %r308, %r459, %r459, %r574;
	// end inline asm
	shr.u32 	%r752, %r459, 10;
	xor.b32  	%r753, %r752, %r305;
	xor.b32  	%r754, %r753, %r308;
	add.s32 	%r755, %r291, %r751;
	add.s32 	%r756, %r755, %r399;
	add.s32 	%r483, %r756, %r754;
	// begin inline asm
	shf.r.wrap.b32 %r311, %r315, %r315, %r565;
	// end inline asm
	// begin inline asm
	shf.r.wrap.b32 %r314, %r315, %r315, %r568;
	// end inline asm
	shr.u32 	%r757, %r315, 3;
	xor.b32  	%r758, %r757, %r311;
	xor.b32  	%r759, %r758, %r314;
	// begin inline asm
	shf.r.wrap.b32 %r317, %r471, %r471, %r571;
	// end inline asm
	// begin inline asm
	shf.r.wrap.b32 %r320, %r471, %r471, %r574;
	// end inline asm
	shr.u32 	%r760, %r471, 10;
	xor.b32  	%r761, %r760, %r317;
	xor.b32  	%r762, %r761, %r320;
	add.s32 	%r763, %r303, %r759;
	add.s32 	%r764, %r763, %r411;
	add.s32 	%r495, %r764, %r762;
	// begin inline asm
	shf.r.wrap.b32 %r323, %r327, %r327, %r565;
	// end inline asm
	// begin inline asm
	shf.r.wrap.b32 %r326, %r327, %r327, %r568;
	// end inline asm
	shr.u32 	%r765, %r327, 3;
	xor.b32  	%r766, %r765, %r323;
	xor.b32  	%r767, %r766, %r326;
	// begin inline asm
	shf.r.wrap.b32 %r329, %r483, %r483, %r571;
	// end inline asm
	// begin inline asm
	shf.r.wrap.b32 %r332, %r483, %r483, %r574;
	// end inline asm
	shr.u32 	%r768, %r483, 10;
	xor.b32  	%r769, %r768, %r329;
	xor.b32  	%r770, %r769, %r332;
	add.s32 	%r771, %r315, %r767;
	add.s32 	%r772, %r771, %r423;
	add.s32 	%r507, %r772, %r770;
	// begin inline asm
	shf.r.wrap.b32 %r335, %r339, %r339, %r565;
	// end inline asm
	// begin inline asm
	shf.r.wrap.b32 %r338, %r339, %r339, %r568;
	// end inline asm
	shr.u32 	%r773, %r339, 3;
	xor.b32  	%r774, %r773, %r335;
	xor.b32  	%r775, %r774, %r338;
	// begin inline asm
	shf.r.wrap.b32 %r341, %r495, %r495, %r571;
	// end inline asm
	// begin inline asm
	shf.r.wrap.b32 %r344, %r495, %r495, %r574;
	// end inline asm
	shr.u32 	%r776, %r495, 10;
	xor.b32  	%r777, %r776, %r341;
	xor.b32  	%r778, %r777, %r344;
	add.s32 	%r779, %r327, %r775;
	add.s32 	%r780, %r779, %r435;
	add.s32 	%r519, %r780, %r778;
	// begin inline asm
	shf.r.wrap.b32 %r347, %r351, %r351, %r565;
	// end inline asm
	// begin inline asm
	shf.r.wrap.b32 %r350, %r351, %r351, %r568;
	// end inline asm
	shr.u32 	%r781, %r351, 3;
	xor.b32  	%r782, %r781, %r347;
	xor.b32  	%r783, %r782, %r350;
	// begin inline asm
	shf.r.wrap.b32 %r353, %r507, %r507, %r571;
	// end inline asm
	// begin inline asm
	shf.r.wrap.b32 %r356, %r507, %r507, %r574;
	// end inline asm
	shr.u32 	%r784, %r507, 10;
	xor.b32  	%r785, %r784, %r353;
	xor.b32  	%r786, %r785, %r356;
	add.s32 	%r787, %r339, %r783;
	add.s32 	%r788, %r787, %r447;
	add.s32 	%r531, %r788, %r786;
	// begin inline asm
	shf.r.wrap.b32 %r359, %r210, %r210, %r565;
	// end inline asm
	// begin inline asm
	shf.r.wrap.b32 %r362, %r210, %r210, %r568;
	// end inline asm
	shr.u32 	%r789, %r210, 3;
	xor.b32  	%r790, %r789, %r359;
	xor.b32  	%r791, %r790, %r362;
	// begin inline asm
	shf.r.wrap.b32 %r365, %r519, %r519, %r571;
	// end inline asm
	// begin inline asm
	shf.r.wrap.b32 %r368, %r519, %r519, %r574;
	// end inline asm
	shr.u32 	%r792, %r519, 10;
	xor.b32  	%r793, %r792, %r365;
	xor.b32  	%r794, %r793, %r368;
	add.s32 	%r795, %r351, %r791;
	add.s32 	%r796, %r795, %r459;
	add.s32 	%r543, %r796, %r794;
	// begin inline asm
	shf.r.wrap.b32 %r371, %r375, %r375, %r565;
	// end inline asm
	// begin inline asm
	shf.r.wrap.b32 %r374, %r375, %r375, %r568;
	// end inline asm
	shr.u32 	%r797, %r375, 3;
	xor.b32  	%r798, %r797, %r371;
	xor.b32  	%r799, %r798, %r374;
	// begin inline asm
	shf.r.wrap.b32 %r377, %r531, %r531, %r571;
	// end inline asm
	// begin inline asm
	shf.r.wrap.b32 %r380, %r531, %r531, %r574;
	// end inline asm
	shr.u32 	%r800, %r531, 10;
	xor.b32  	%r801, %r800, %r377;
	xor.b32  	%r802, %r801, %r380;
	add.s32 	%r803, %r210, %r799;
	add.s32 	%r804, %r803, %r471;
	add.s32 	%r555, %r804, %r802;
	// begin inline asm
	shf.r.wrap.b32 %r383, %r387, %r387, %r565;
	// end inline asm
	// begin inline asm
	shf.r.wrap.b32 %r386, %r387, %r387, %r568;
	// end inline asm
	shr.u32 	%r805, %r387, 3;
	xor.b32  	%r806, %r805, %r383;
	xor.b32  	%r807, %r806, %r386;
	// begin inline asm
	shf.r.wrap.b32 %r389, %r543, %r543, %r571;
	// end inline asm
	// begin inline asm
	shf.r.wrap.b32 %r392, %r543, %r543, %r574;
	// end inline asm
	shr.u32 	%r808, %r543, 10;
	xor.b32  	%r809, %r808, %r389;
	xor.b32  	%r810, %r809, %r392;
	add.s32 	%r811, %r375, %r807;
	add.s32 	%r812, %r811, %r483;
	add.s32 	%r567, %r812, %r810;
	// begin inline asm
	shf.r.wrap.b32 %r395, %r399, %r399, %r565;
	// end inline asm
	// begin inline asm
	shf.r.wrap.b32 %r398, %r399, %r399, %r568;
	// end inline asm
	shr.u32 	%r813, %r399, 3;
	xor.b32  	%r814, %r813, %r395;
	xor.b32  	%r815, %r814, %r398;
	// begin inline asm
	shf.r.wrap.b32 %r401, %r555, %r555, %r571;
	// end inline asm
	// begin inline asm
	shf.r.wrap.b32 %r404, %r555, %r555, %r574;
	// end inline asm
	shr.u32 	%r816, %r555, 10;
	xor.b32  	%r817, %r816, %r401;
	xor.b32  	%r818, %r817, %r404;
	add.s32 	%r819, %r387, %r815;
	add.s32 	%r820, %r819, %r495;
	add.s32 	%r429, %r820, %r818;
	// begin inline asm
	shf.r.wrap.b32 %r407, %r411, %r411, %r565;
	// end inline asm
	// begin inline asm
	shf.r.wrap.b32 %r410, %r411, %r411, %r568;
	// end inline asm
	shr.u32 	%r821, %r411, 3;
	xor.b32  	%r822, %r821, %r407;
	xor.b32  	%r823, %r822, %r410;
	// begin inline asm
	shf.r.wrap.b32 %r413, %r567, %r567, %r571;
	// end inline asm
	// begin inline asm
	shf.r.wrap.b32 %r416, %r567, %r567, %r574;
	// end inline asm
	shr.u32 	%r824, %r567, 10;
	xor.b32  	%r825, %r824, %r413;
	xor.b32  	%r826, %r825, %r416;
	add.s32 	%r827, %r399, %r823;
	add.s32 	%r828, %r827, %r507;
	add.s32 	%r441, %r828, %r826;
	// begin inline asm
	shf.r.wrap.b32 %r419, %r423, %r423, %r565;
	// end inline asm
	// begin inline asm
	shf.r.wrap.b32 %r422, %r423, %r423, %r568;
	// end inline asm
	shr.u32 	%r829, %r423, 3;
	xor.b32  	%r830, %r829, %r419;
	xor.b32  	%r831, %r830, %r422;
	// begin inline asm
	shf.r.wrap.b32 %r425, %r429, %r429, %r571;
	// end inline asm
	// begin inline asm
	shf.r.wrap.b32 %r428, %r429, %r429, %r574;
	// end inline asm
	shr.u32 	%r832, %r429, 10;
	xor.b32  	%r833, %r832, %r425;
	xor.b32  	%r834, %r833, %r428;
	add.s32 	%r835, %r411, %r831;
	add.s32 	%r836, %r835, %r519;
	add.s32 	%r453, %r836, %r834;
	// begin inline asm
	shf.r.wrap.b32 %r431, %r435, %r435, %r565;
	// end inline asm
	// begin inline asm
	shf.r.wrap.b32 %r434, %r435, %r435, %r568;
	// end inline asm
	shr.u32 	%r837, %r435, 3;
	xor.b32  	%r838, %r837, %r431;
	xor.b32  	%r839, %r838, %r434;
	// begin inline asm
	shf.r.wrap.b32 %r437, %r441, %r441, %r571;
	// end inline asm
	// begin inline asm
	shf.r.wrap.b32 %r440, %r441, %r441, %r574;
	// end inline asm
	shr.u32 	%r840, %r441, 10;
	xor.b32  	%r841, %r840, %r437;
	xor.b32  	%r842, %r841, %r440;
	add.s32 	%r843, %r423, %r839;
	add.s32 	%r844, %r843, %r531;
	add.s32 	%r465, %r844, %r842;
	// begin inline asm
	shf.r.wrap.b32 %r443, %r447, %r447, %r565;
	// end inline asm
	// begin inline asm
	shf.r.wrap.b32 %r446, %r447, %r447, %r568;
	// end inline asm
	shr.u32 	%r845, %r447, 3;
	xor.b32  	%r846, %r845, %r443;
	xor.b32  	%r847, %r846, %r446;
	// begin inline asm
	shf.r.wrap.b32 %r449, %r453, %r453, %r571;
	// end inline asm
	// begin inline asm
	shf.r.wrap.b32 %r452, %r453, %r453, %r574;
	// end inline asm
	shr.u32 	%r848, %r453, 10;
	xor.b32  	%r849, %r848, %r449;
	xor.b32  	%r850, %r849, %r452;
	add.s32 	%r851, %r435, %r847;
	add.s32 	%r852, %r851, %r543;
	add.s32 	%r477, %r852, %r850;
	// begin inline asm
	shf.r.wrap.b32 %r455, %r459, %r459, %r565;
	// end inline asm
	// begin inline asm
	shf.r.wrap.b32 %r458, %r459, %r459, %r568;
	// end inline asm
	shr.u32 	%r853, %r459, 3;
	xor.b32  	%r854, %r853, %r455;
	xor.b32  	%r855, %r854, %r458;
	// begin inline asm
	shf.r.wrap.b32 %r461, %r465, %r465, %r571;
	// end inline asm
	// begin inline asm
	shf.r.wrap.b32 %r464, %r465, %r465, %r574;
	// end inline asm
	shr.u32 	%r856, %r465, 10;
	xor.b32  	%r857, %r856, %r461;
	xor.b32  	%r858, %r857, %r464;
	add.s32 	%r859, %r447, %r855;
	add.s32 	%r860, %r859, %r555;
	add.s32 	%r489, %r860, %r858;
	// begin inline asm
	shf.r.wrap.b32 %r467, %r471, %r471, %r565;
	// end inline asm
	// begin inline asm
	shf.r.wrap.b32 %r470, %r471, %r471, %r568;
	// end inline asm
	shr.u32 	%r861, %r471, 3;
	xor.b32  	%r862, %r861, %r467;
	xor.b32  	%r863, %r862, %r470;
	// begin inline asm
	shf.r.wrap.b32 %r473, %r477, %r477, %r571;
	// end inline asm
	// begin inline asm
	shf.r.wrap.b32 %r476, %r477, %r477, %r574;
	// end inline asm
	shr.u32 	%r864, %r477, 10;
	xor.b32  	%r865, %r864, %r473;
	xor.b32  	%r866, %r865, %r476;
	add.s32 	%r867, %r459, %r863;
	add.s32 	%r868, %r867, %r567;
	add.s32 	%r501, %r868, %r866;
	// begin inline asm
	shf.r.wrap.b32 %r479, %r483, %r483, %r565;
	// end inline asm
	// begin inline asm
	shf.r.wrap.b32 %r482, %r483, %r483, %r568;
	// end inline asm
	shr.u32 	%r869, %r483, 3;
	xor.b32  	%r870, %r869, %r479;
	xor.b32  	%r871, %r870, %r482;
	// begin inline asm
	shf.r.wrap.b32 %r485, %r489, %r489, %r571;
	// end inline asm
	// begin inline asm
	shf.r.wrap.b32 %r488, %r489, %r489, %r574;
	// end inline asm
	shr.u32 	%r872, %r489, 10;
	xor.b32  	%r873, %r872, %r485;
	xor.b32  	%r874, %r873, %r488;
	add.s32 	%r875, %r471, %r871;
	add.s32 	%r876, %r875, %r429;
	add.s32 	%r513, %r876, %r874;
	// begin inline asm
	shf.r.wrap.b32 %r491, %r495, %r495, %r565;
	// end inline asm
	// begin inline asm
	shf.r.wrap.b32 %r494, %r495, %r495, %r568;
	// end inline asm
	shr.u32 	%r877, %r495, 3;
	xor.b32  	%r878, %r877, %r491;
	xor.b32  	%r879, %r878, %r494;
	// begin inline asm
	shf.r.wrap.b32 %r497, %r501, %r501, %r571;
	// end inline asm
	// begin inline asm
	shf.r.wrap.b32 %r500, %r501, %r501, %r574;
	// end inline asm
	shr.u32 	%r880, %r501, 10;
	xor.b32  	%r881, %r880, %r497;
	xor.b32  	%r882, %r881, %r500;
	add.s32 	%r883, %r483, %r879;
	add.s32 	%r884, %r883, %r441;
	add.s32 	%r525, %r884, %r882;
	// begin inline asm
	shf.r.wrap.b32 %r503, %r507, %r507, %r565;
	// end inline asm
	// begin inline asm
	shf.r.wrap.b32 %r506, %r507, %r507, %r568;
	// end inline asm
	shr.u32 	%r885, %r507, 3;
	xor.b32  	%r886, %r885, %r503;
	xor.b32  	%r887, %r886, %r506;
	// begin inline asm
	shf.r.wrap.b32 %r509, %r513, %r513, %r571;
	// end inline asm
	// begin inline asm
	shf.r.wrap.b32 %r512, %r513, %r513, %r574;
	// end inline asm
	shr.u32 	%r888, %r513, 10;
	xor.b32  	%r889, %r888, %r509;
	xor.b32  	%r890, %r889, %r512;
	add.s32 	%r891, %r495, %r887;
	add.s32 	%r892, %r891, %r453;
	add.s32 	%r537, %r892, %r890;
	// begin inline asm
	shf.r.wrap.b32 %r515, %r519, %r519, %r565;
	// end inline asm
	// begin inline asm
	shf.r.wrap.b32 %r518, %r519, %r519, %r568;
	// end inline asm
	shr.u32 	%r893, %r519, 3;
	xor.b32  	%r894, %r893, %r515;
	xor.b32  	%r895, %r894, %r518;
	// begin inline asm
	shf.r.wrap.b32 %r521, %r525, %r525, %r571;
	// end inline asm
	// begin inline asm
	shf.r.wrap.b32 %r524, %r525, %r525, %r574;
	// end inline asm
	shr.u32 	%r896, %r525, 10;
	xor.b32  	%r897, %r896, %r521;
	xor.b32  	%r898, %r897, %r524;
	add.s32 	%r899, %r507, %r895;
	add.s32 	%r900, %r899, %r465;
	add.s32 	%r549, %r900, %r898;
	// begin inline asm
	shf.r.wrap.b32 %r527, %r531, %r531, %r565;
	// end inline asm
	// begin inline asm
	shf.r.wrap.b32 %r530, %r531, %r531, %r568;
	// end inline asm
	shr.u32 	%r901, %r531, 3;
	xor.b32  	%r902, %r901, %r527;
	xor.b32  	%r903, %r902, %r530;
	// begin inline asm
	shf.r.wrap.b32 %r533, %r537, %r537, %r571;
	// end inline asm
	// begin inline asm
	shf.r.wrap.b32 %r536, %r537, %r537, %r574;
	// end inline asm
	shr.u32 	%r904, %r537, 10;
	xor.b32  	%r905, %r904, %r533;
	xor.b32  	%r906, %r905, %r536;
	add.s32 	%r907, %r519, %r903;
	add.s32 	%r908, %r907, %r477;
	add.s32 	%r561, %r908, %r906;
	// begin inline asm
	shf.r.wrap.b32 %r539, %r543, %r543, %r565;
	// end inline asm
	// begin inline asm
	shf.r.wrap.b32 %r542, %r543, %r543, %r568;
	// end inline asm
	shr.u32 	%r909, %r543, 3;
	xor.b32  	%r910, %r909, %r539;
	xor.b32  	%r911, %r910, %r542;
	// begin inline asm
	shf.r.wrap.b32 %r545, %r549, %r549, %r571;
	// end inline asm
	// begin inline asm
	shf.r.wrap.b32 %r548, %r549, %r549, %r574;
	// end inline asm
	shr.u32 	%r912, %r549, 10;
	xor.b32  	%r913, %r912, %r545;
	xor.b32  	%r914, %r913, %r548;
	add.s32 	%r915, %r531, %r911;
	add.s32 	%r916, %r915, %r489;
	add.s32 	%r573, %r916, %r914;
	// begin inline asm
	shf.r.wrap.b32 %r551, %r555, %r555, %r565;
	// end inline asm
	// begin inline asm
	shf.r.wrap.b32 %r554, %r555, %r555, %r568;
	// end inline asm
	shr.u32 	%r917, %r555, 3;
	xor.b32  	%r918, %r917, %r551;
	xor.b32  	%r919, %r918, %r554;
	// begin inline asm
	shf.r.wrap.b32 %r557, %r561, %r561, %r571;
	// end inline asm
	// begin inline asm
	shf.r.wrap.b32 %r560, %r561, %r561, %r574;
	// end inline asm
	shr.u32 	%r920, %r561, 10;
	xor.b32  	%r921, %r920, %r557;
	xor.b32  	%r922, %r921, %r560;
	add.s32 	%r923, %r543, %r919;
	add.s32 	%r924, %r923, %r501;
	add.s32 	%r925, %r924, %r922;
	// begin inline asm
	shf.r.wrap.b32 %r563, %r567, %r567, %r565;
	// end inline asm
	// begin inline asm
	shf.r.wrap.b32 %r566, %r567, %r567, %r568;
	// end inline asm
	shr.u32 	%r926, %r567, 3;
	xor.b32  	%r927, %r926, %r563;
	xor.b32  	%r928, %r927, %r566;
	// begin inline asm
	shf.r.wrap.b32 %r569, %r573, %r573, %r571;
	// end inline asm
	// begin inline asm
	shf.r.wrap.b32 %r572, %r573, %r573, %r574;
	// end inline asm
	shr.u32 	%r929, %r573, 10;
	xor.b32  	%r930, %r929, %r569;
	xor.b32  	%r931, %r930, %r572;
	add.s32 	%r932, %r555, %r928;
	add.s32 	%r933, %r932, %r513;
	add.s32 	%r934, %r933, %r931;
	add.s32 	%r935, %r603, -1731730782;
	add.s32 	%r936, %r603, -66549683;
	shf.l.wrap.b32 	%r937, %r935, %r935, 26;
	shf.l.wrap.b32 	%r938, %r935, %r935, 21;
	xor.b32  	%r939, %r937, %r938;
	shf.l.wrap.b32 	%r940, %r935, %r935, 7;
	xor.b32  	%r941, %r939, %r940;
	shf.l.wrap.b32 	%r942, %r936, %r936, 30;
	shf.l.wrap.b32 	%r943, %r936, %r936, 19;
	xor.b32  	%r944, %r942, %r943;
	shf.l.wrap.b32 	%r945, %r936, %r936, 10;
	xor.b32  	%r946, %r944, %r945;
	and.b32  	%r947, %r935, 1359893119;
	sub.s32 	%r948, 1731730781, %r603;
	and.b32  	%r949, %r948, -1694144372;
	or.b32  	%r950, %r949, %r947;
	and.b32  	%r951, %r936, -781301534;
	add.s32 	%r952, %r941, %r950;
	add.s32 	%r953, %r952, %r99;
	add.s32 	%r954, %r946, %r951;
	add.s32 	%r955, %r953, %r954;
	add.s32 	%r956, %r953, -852880978;
	add.s32 	%r957, %r955, -1162034111;
	shf.l.wrap.b32 	%r958, %r956, %r956, 26;
	shf.l.wrap.b32 	%r959, %r956, %r956, 21;
	xor.b32  	%r960, %r958, %r959;
	shf.l.wrap.b32 	%r961, %r956, %r956, 7;
	xor.b32  	%r962, %r960, %r961;
	shf.l.wrap.b32 	%r963, %r957, %r957, 30;
	shf.l.wrap.b32 	%r964, %r957, %r957, 19;
	xor.b32  	%r965, %r963, %r964;
	shf.l.wrap.b32 	%r966, %r957, %r957, 10;
	xor.b32  	%r967, %r965, %r966;
	and.b32  	%r968, %r956, %r935;
	sub.s32 	%r969, -1294602671, %r953;
	and.b32  	%r970, %r969, 1359893119;
	or.b32  	%r971, %r970, %r968;
	xor.b32  	%r972, %r936, 1779033703;
	and.b32  	%r973, %r957, %r972;
	and.b32  	%r974, %r936, 1779033703;
	xor.b32  	%r975, %r973, %r974;
	add.s32 	%r976, %r962, %r971;
	cvt.u32.u64 	%r977, %rd3;
	shr.u32 	%r978, %r977, 8;
	and.b32  	%r979, %r978, 16711680;
	shl.b32 	%r980, %r977, 8;
	and.b32  	%r981, %r980, -16777216;
	or.b32  	%r982, %r979, %r981;
	or.b32  	%r985, %r982, %r81;
	and.b32  	%r986, %r74, 255;
	or.b32  	%r987, %r985, %r986;
	add.s32 	%r988, %r976, %r987;
	add.s32 	%r989, %r967, %r975;
	add.s32 	%r990, %r988, %r989;
	add.s32 	%r991, %r988, 204346080;
	add.s32 	%r992, %r990, 1355179099;
	shf.l.wrap.b32 	%r993, %r991, %r991, 26;
	shf.l.wrap.b32 	%r994, %r991, %r991, 21;
	xor.b32  	%r995, %r993, %r994;
	shf.l.wrap.b32 	%r996, %r991, %r991, 7;
	xor.b32  	%r997, %r995, %r996;
	shf.l.wrap.b32 	%r998, %r992, %r992, 30;
	shf.l.wrap.b32 	%r999, %r992, %r992, 19;
	xor.b32  	%r1000, %r998, %r999;
	shf.l.wrap.b32 	%r1001, %r992, %r992, 10;
	xor.b32  	%r1002, %r1000, %r1001;
	and.b32  	%r1003, %r991, %r956;
	sub.s32 	%r1004, -204346081, %r988;
	and.b32  	%r1005, %r935, %r1004;
	or.b32  	%r1006, %r1005, %r1003;
	xor.b32  	%r1007, %r957, %r936;
	and.b32  	%r1008, %r992, %r1007;
	and.b32  	%r1009, %r957, %r936;
	xor.b32  	%r1010, %r1008, %r1009;
	add.s32 	%r1011, %r997, %r1006;
	add.s32 	%r1012, %r1011, %r625;
	add.s32 	%r1013, %r1002, %r1010;
	add.s32 	%r1014, %r1012, %r1013;
	add.s32 	%r1015, %r1012, -1529998197;
	add.s32 	%r1016, %r1014, 985935396;
	shf.l.wrap.b32 	%r1017, %r1015, %r1015, 26;
	shf.l.wrap.b32 	%r1018, %r1015, %r1015, 21;
	xor.b32  	%r1019, %r1017, %r1018;
	shf.l.wrap.b32 	%r1020, %r1015, %r1015, 7;
	xor.b32  	%r1021, %r1019, %r1020;
	shf.l.wrap.b32 	%r1022, %r1016, %r1016, 30;
	shf.l.wrap.b32 	%r1023, %r1016, %r1016, 19;
	xor.b32  	%r1024, %r1022, %r1023;
	shf.l.wrap.b32 	%r1025, %r1016, %r1016, 10;
	xor.b32  	%r1026, %r1024, %r1025;
	and.b32  	%r1027, %r1015, %r991;
	sub.s32 	%r1028, 1529998196, %r1012;
	and.b32  	%r1029, %r956, %r1028;
	or.b32  	%r1030, %r1029, %r1027;
	xor.b32  	%r1031, %r992, %r957;
	and.b32  	%r1032, %r1016, %r1031;
	and.b32  	%r1033, %r992, %r957;
	xor.b32  	%r1034, %r1032, %r1033;
	add.s32 	%r1035, %r935, %r1021;
	add.s32 	%r1036, %r1035, %r1030;
	add.s32 	%r1037, %r1036, 961987163;
	add.s32 	%r1038, %r1026, %r1034;
	add.s32 	%r1039, %r1037, %r936;
	add.s32 	%r1040, %r1038, %r1037;
	shf.l.wrap.b32 	%r1041, %r1039, %r1039, 26;
	shf.l.wrap.b32 	%r1042, %r1039, %r1039, 21;
	xor.b32  	%r1043, %r1041, %r1042;
	shf.l.wrap.b32 	%r1044, %r1039, %r1039, 7;
	xor.b32  	%r1045, %r1043, %r1044;
	shf.l.wrap.b32 	%r1046, %r1040, %r1040, 30;
	shf.l.wrap.b32 	%r1047, %r1040, %r1040, 19;
	xor.b32  	%r1048, %r1046, %r1047;
	shf.l.wrap.b32 	%r1049, %r1040, %r1040, 10;
	xor.b32  	%r1050, %r1048, %r1049;
	and.b32  	%r1051, %r1039, %r1015;
	not.b32 	%r1052, %r1039;
	and.b32  	%r1053, %r991, %r1052;
	or.b32  	%r1054, %r1053, %r1051;
	xor.b32  	%r1055, %r1016, %r992;
	and.b32  	%r1056, %r1040, %r1055;
	and.b32  	%r1057, %r1016, %r992;
	xor.b32  	%r1058, %r1056, %r1057;
	add.s32 	%r1059, %r956, %r1045;
	add.s32 	%r1060, %r1059, %r1054;
	add.s32 	%r1061, %r1060, 1508970993;
	add.s32 	%r1062, %r1050, %r1058;
	add.s32 	%r1063, %r1061, %r957;
	add.s32 	%r1064, %r1062, %r1061;
	shf.l.wrap.b32 	%r1065, %r1063, %r1063, 26;
	shf.l.wrap.b32 	%r1066, %r1063, %r1063, 21;
	xor.b32  	%r1067, %r1065, %r1066;
	shf.l.wrap.b32 	%r1068, %r1063, %r1063, 7;
	xor.b32  	%r1069, %r1067, %r1068;
	shf.l.wrap.b32 	%r1070, %r1064, %r1064, 30;
	shf.l.wrap.b32 	%r1071, %r1064, %r1064, 19;
	xor.b32  	%r1072, %r1070, %r1071;
	shf.l.wrap.b32 	%r1073, %r1064, %r1064, 10;
	xor.b32  	%r1074, %r1072, %r1073;
	and.b32  	%r1075, %r1063, %r1039;
	not.b32 	%r1076, %r1063;
	and.b32  	%r1077, %r1015, %r1076;
	or.b32  	%r1078, %r1077, %r1075;
	xor.b32  	%r1079, %r1040, %r1016;
	and.b32  	%r1080, %r1064, %r1079;
	and.b32  	%r1081, %r1040, %r1016;
	xor.b32  	%r1082, %r1080, %r1081;
	add.s32 	%r1083, %r991, %r1069;
	add.s32 	%r1084, %r1083, %r1078;
	add.s32 	%r1085, %r1084, -1841331548;
	add.s32 	%r1086, %r1074, %r1082;
	add.s32 	%r1087, %r1085, %r992;
	add.s32 	%r1088, %r1086, %r1085;
	shf.l.wrap.b32 	%r1089, %r1087, %r1087, 26;
	shf.l.wrap.b32 	%r1090, %r1087, %r1087, 21;
	xor.b32  	%r1091, %r1089, %r1090;
	shf.l.wrap.b32 	%r1092, %r1087, %r1087, 7;
	xor.b32  	%r1093, %r1091, %r1092;
	shf.l.wrap.b32 	%r1094, %r1088, %r1088, 30;
	shf.l.wrap.b32 	%r1095, %r1088, %r1088, 19;
	xor.b32  	%r1096, %r1094, %r1095;
	shf.l.wrap.b32 	%r1097, %r1088, %r1088, 10;
	xor.b32  	%r1098, %r1096, %r1097;
	and.b32  	%r1099, %r1087, %r1063;
	not.b32 	%r1100, %r1087;
	and.b32  	%r1101, %r1039, %r1100;
	or.b32  	%r1102, %r1101, %r1099;
	xor.b32  	%r1103, %r1064, %r1040;
	and.b32  	%r1104, %r1088, %r1103;
	and.b32  	%r1105, %r1064, %r1040;
	xor.b32  	%r1106, %r1104, %r1105;
	add.s32 	%r1107, %r1015, %r1093;
	add.s32 	%r1108, %r1107, %r1102;
	add.s32 	%r1109, %r1108, -1424204075;
	add.s32 	%r1110, %r1098, %r1106;
	add.s32 	%r1111, %r1109, %r1016;
	add.s32 	%r1112, %r1110, %r1109;
	shf.l.wrap.b32 	%r1113, %r1111, %r1111, 26;
	shf.l.wrap.b32 	%r1114, %r1111, %r1111, 21;
	xor.b32  	%r1115, %r1113, %r1114;
	shf.l.wrap.b32 	%r1116, %r1111, %r1111, 7;
	xor.b32  	%r1117, %r1115, %r1116;
	shf.l.wrap.b32 	%r1118, %r1112, %r1112, 30;
	shf.l.wrap.b32 	%r1119, %r1112, %r1112, 19;
	xor.b32  	%r1120, %r1118, %r1119;
	shf.l.wrap.b32 	%r1121, %r1112, %r1112, 10;
	xor.b32  	%r1122, %r1120, %r1121;
	and.b32  	%r1123, %r1111, %r1087;
	not.b32 	%r1124, %r1111;
	and.b32  	%r1125, %r1063, %r1124;
	or.b32  	%r1126, %r1125, %r1123;
	xor.b32  	%r1127, %r1088, %r1064;
	and.b32  	%r1128, %r1112, %r1127;
	and.b32  	%r1129, %r1088, %r1064;
	xor.b32  	%r1130, %r1128, %r1129;
	add.s32 	%r1131, %r1039, %r1117;
	add.s32 	%r1132, %r1131, %r1126;
	add.s32 	%r1133, %r1132, -670586216;
	add.s32 	%r1134, %r1122, %r1130;
	add.s32 	%r1135, %r1133, %r1040;
	add.s32 	%r1136, %r1134, %r1133;
	shf.l.wrap.b32 	%r1137, %r1135, %r1135, 26;
	shf.l.wrap.b32 	%r1138, %r1135, %r1135, 21;
	xor.b32  	%r1139, %r1137, %r1138;
	shf.l.wrap.b32 	%r1140, %r1135, %r1135, 7;
	xor.b32  	%r1141, %r1139, %r1140;
	shf.l.wrap.b32 	%r1142, %r1136, %r1136, 30;
	shf.l.wrap.b32 	%r1143, %r1136, %r1136, 19;
	xor.b32  	%r1144, %r1142, %r1143;
	shf.l.wrap.b32 	%r1145, %r1136, %r1136, 10;
	xor.b32  	%r1146, %r1144, %r1145;
	and.b32  	%r1147, %r1135, %r1111;
	not.b32 	%r1148, %r1135;
	and.b32  	%r1149, %r1087, %r1148;
	or.b32  	%r1150, %r1149, %r1147;
	xor.b32  	%r1151, %r1112, %r1088;
	and.b32  	%r1152, %r1136, %r1151;
	and.b32  	%r1153, %r1112, %r1088;
	xor.b32  	%r1154, %r1152, %r1153;
	add.s32 	%r1155, %r1063, %r1141;
	add.s32 	%r1156, %r1155, %r1150;
	add.s32 	%r1157, %r1156, 310598401;
	add.s32 	%r1158, %r1146, %r1154;
	add.s32 	%r1159, %r1157, %r1064;
	add.s32 	%r1160, %r1158, %r1157;
	shf.l.wrap.b32 	%r1161, %r1159, %r1159, 26;
	shf.l.wrap.b32 	%r1162, %r1159, %r1159, 21;
	xor.b32  	%r1163, %r1161, %r1162;
	shf.l.wrap.b32 	%r1164, %r1159, %r1159, 7;
	xor.b32  	%r1165, %r1163, %r1164;
	shf.l.wrap.b32 	%r1166, %r1160, %r1160, 30;
	shf.l.wrap.b32 	%r1167, %r1160, %r1160, 19;
	xor.b32  	%r1168, %r1166, %r1167;
	shf.l.wrap.b32 	%r1169, %r1160, %r1160, 10;
	xor.b32  	%r1170, %r1168, %r1169;
	and.b32  	%r1171, %r1159, %r1135;
	not.b32 	%r1172, %r1159;
	and.b32  	%r1173, %r1111, %r1172;
	or.b32  	%r1174, %r1173, %r1171;
	xor.b32  	%r1175, %r1136, %r1112;
	and.b32  	%r1176, %r1160, %r1175;
	and.b32  	%r1177, %r1136, %r1112;
	xor.b32  	%r1178, %r1176, %r1177;
	add.s32 	%r1179, %r1087, %r1165;
	add.s32 	%r1180, %r1179, %r1174;
	add.s32 	%r1181, %r1180, 607225278;
	add.s32 	%r1182, %r1170, %r1178;
	add.s32 	%r1183, %r1181, %r1088;
	add.s32 	%r1184, %r1182, %r1181;
	shf.l.wrap.b32 	%r1185, %r1183, %r1183, 26;
	shf.l.wrap.b32 	%r1186, %r1183, %r1183, 21;
	xor.b32  	%r1187, %r1185, %r1186;
	shf.l.wrap.b32 	%r1188, %r1183, %r1183, 7;
	xor.b32  	%r1189, %r1187, %r1188;
	shf.l.wrap.b32 	%r1190, %r1184, %r1184, 30;
	shf.l.wrap.b32 	%r1191, %r1184, %r1184, 19;
	xor.b32  	%r1192, %r1190, %r1191;
	shf.l.wrap.b32 	%r1193, %r1184, %r1184, 10;
	xor.b32  	%r1194, %r1192, %r1193;
	and.b32  	%r1195, %r1183, %r1159;
	not.b32 	%r1196, %r1183;
	and.b32  	%r1197, %r1135, %r1196;
	or.b32  	%r1198, %r1197, %r1195;
	xor.b32  	%r1199, %r1160, %r1136;
	and.b32  	%r1200, %r1184, %r1199;
	and.b32  	%r1201, %r1160, %r1136;
	xor.b32  	%r1202, %r1200, %r1201;
	add.s32 	%r1203, %r1111, %r1189;
	add.s32 	%r1204, %r1203, %r1198;
	add.s32 	%r1205, %r1204, 1426881987;
	add.s32 	%r1206, %r1194, %r1202;
	add.s32 	%r1207, %r1205, %r1112;
	add.s32 	%r1208, %r1206, %r1205;
	shf.l.wrap.b32 	%r1209, %r1207, %r1207, 26;
	shf.l.wrap.b32 	%r1210, %r1207, %r1207, 21;
	xor.b32  	%r1211, %r1209, %r1210;
	shf.l.wrap.b32 	%r1212, %r1207, %r1207, 7;
	xor.b32  	%r1213, %r1211, %r1212;
	shf.l.wrap.b32 	%r1214, %r1208, %r1208, 30;
	shf.l.wrap.b32 	%r1215, %r1208, %r1208, 19;
	xor.b32  	%r1216, %r1214, %r1215;
	shf.l.wrap.b32 	%r1217, %r1208, %r1208, 10;
	xor.b32  	%r1218, %r1216, %r1217;
	and.b32  	%r1219, %r1207, %r1183;
	not.b32 	%r1220, %r1207;
	and.b32  	%r1221, %r1159, %r1220;
	or.b32  	%r1222, %r1221, %r1219;
	xor.b32  	%r1223, %r1184, %r1160;
	and.b32  	%r1224, %r1208, %r1223;
	and.b32  	%r1225, %r1184, %r1160;
	xor.b32  	%r1226, %r1224, %r1225;
	add.s32 	%r1227, %r1135, %r1213;
	add.s32 	%r1228, %r1227, %r1222;
	add.s32 	%r1229, %r1228, 1925078388;
	add.s32 	%r1230, %r1218, %r1226;
	add.s32 	%r1231, %r1229, %r1136;
	add.s32 	%r1232, %r1230, %r1229;
	shf.l.wrap.b32 	%r1233, %r1231, %r1231, 26;
	shf.l.wrap.b32 	%r1234, %r1231, %r1231, 21;
	xor.b32  	%r1235, %r1233, %r1234;
	shf.l.wrap.b32 	%r1236, %r1231, %r1231, 7;
	xor.b32  	%r1237, %r1235, %r1236;
	shf.l.wrap.b32 	%r1238, %r1232, %r1232, 30;
	shf.l.wrap.b32 	%r1239, %r1232, %r1232, 19;
	xor.b32  	%r1240, %r1238, %r1239;
	shf.l.wrap.b32 	%r1241, %r1232, %r1232, 10;
	xor.b32  	%r1242, %r1240, %r1241;
	and.b32  	%r1243, %r1231, %r1207;
	not.b32 	%r1244, %r1231;
	and.b32  	%r1245, %r1183, %r1244;
	or.b32  	%r1246, %r1245, %r1243;
	xor.b32  	%r1247, %r1208, %r1184;
	and.b32  	%r1248, %r1232, %r1247;
	and.b32  	%r1249, %r1208, %r1184;
	xor.b32  	%r1250, %r1248, %r1249;
	add.s32 	%r1251, %r1159, %r1237;
	add.s32 	%r1252, %r1251, %r1246;
	add.s32 	%r1253, %r1252, -2132889090;
	add.s32 	%r1254, %r1242, %r1250;
	add.s32 	%r1255, %r1253, %r1160;
	add.s32 	%r1256, %r1254, %r1253;
	shf.l.wrap.b32 	%r1257, %r1255, %r1255, 26;
	shf.l.wrap.b32 	%r1258, %r1255, %r1255, 21;
	xor.b32  	%r1259, %r1257, %r1258;
	shf.l.wrap.b32 	%r1260, %r1255, %r1255, 7;
	xor.b32  	%r1261, %r1259, %r1260;
	shf.l.wrap.b32 	%r1262, %r1256, %r1256, 30;
	shf.l.wrap.b32 	%r1263, %r1256, %r1256, 19;
	xor.b32  	%r1264, %r1262, %r1263;
	shf.l.wrap.b32 	%r1265, %r1256, %r1256, 10;
	xor.b32  	%r1266, %r1264, %r1265;
	and.b32  	%r1267, %r1255, %r1231;
	not.b32 	%r1268, %r1255;
	and.b32  	%r1269, %r1207, %r1268;
	or.b32  	%r1270, %r1269, %r1267;
	xor.b32  	%r1271, %r1232, %r1208;
	and.b32  	%r1272, %r1256, %r1271;
	and.b32  	%r1273, %r1232, %r1208;
	xor.b32  	%r1274, %r1272, %r1273;
	add.s32 	%r1275, %r1183, %r1261;
	add.s32 	%r1276, %r1275, %r1270;
	add.s32 	%r1277, %r1276, -1680079193;
	add.s32 	%r1278, %r1266, %r1274;
	add.s32 	%r1279, %r1277, %r1184;
	add.s32 	%r1280, %r1278, %r1277;
	shf.l.wrap.b32 	%r1281, %r1279, %r1279, 26;
	shf.l.wrap.b32 	%r1282, %r1279, %r1279, 21;
	xor.b32  	%r1283, %r1281, %r1282;
	shf.l.wrap.b32 	%r1284, %r1279, %r1279, 7;
	xor.b32  	%r1285, %r1283, %r1284;
	shf.l.wrap.b32 	%r1286, %r1280, %r1280, 30;
	shf.l.wrap.b32 	%r1287, %r1280, %r1280, 19;
	xor.b32  	%r1288, %r1286, %r1287;
	shf.l.wrap.b32 	%r1289, %r1280, %r1280, 10;
	xor.b32  	%r1290, %r1288, %r1289;
	and.b32  	%r1291, %r1279, %r1255;
	not.b32 	%r1292, %r1279;
	and.b32  	%r1293, %r1231, %r1292;
	or.b32  	%r1294, %r1293, %r1291;
	xor.b32  	%r1295, %r1256, %r1232;
	and.b32  	%r1296, %r1280, %r1295;
	and.b32  	%r1297, %r1256, %r1232;
	xor.b32  	%r1298, %r1296, %r1297;
	add.s32 	%r1299, %r1207, %r1285;
	add.s32 	%r1300, %r1299, %r1294;
	add.s32 	%r1301, %r1300, -1046744604;
	add.s32 	%r1302, %r1290, %r1298;
	add.s32 	%r1303, %r1301, %r1208;
	add.s32 	%r1304, %r1302, %r1301;
	shf.l.wrap.b32 	%r1305, %r1303, %r1303, 26;
	shf.l.wrap.b32 	%r1306, %r1303, %r1303, 21;
	xor.b32  	%r1307, %r1305, %r1306;
	shf.l.wrap.b32 	%r1308, %r1303, %r1303, 7;
	xor.b32  	%r1309, %r1307, %r1308;
	shf.l.wrap.b32 	%r1310, %r1304, %r1304, 30;
	shf.l.wrap.b32 	%r1311, %r1304, %r1304, 19;
	xor.b32  	%r1312, %r1310, %r1311;
	shf.l.wrap.b32 	%r1313, %r1304, %r1304, 10;
	xor.b32  	%r1314, %r1312, %r1313;
	and.b32  	%r1315, %r1303, %r1279;
	not.b32 	%r1316, %r1303;
	and.b32  	%r1317, %r1255, %r1316;
	or.b32  	%r1318, %r1317, %r1315;
	xor.b32  	%r1319, %r1280, %r1256;
	and.b32  	%r1320, %r1304, %r1319;
	and.b32  	%r1321, %r1280, %r1256;
	xor.b32  	%r1322, %r1320, %r1321;
	add.s32 	%r1323, %r1231, %r1309;
	add.s32 	%r1324, %r1323, %r1318;
	add.s32 	%r1325, %r1324, %r183;
	add.s32 	%r1326, %r1325, -459576895;
	add.s32 	%r1327, %r1314, %r1322;
	add.s32 	%r1328, %r1326, %r1232;
	add.s32 	%r1329, %r1327, %r1326;
	shf.l.wrap.b32 	%r1330, %r1328, %r1328, 26;
	shf.l.wrap.b32 	%r1331, %r1328, %r1328, 21;
	xor.b32  	%r1332, %r1330, %r1331;
	shf.l.wrap.b32 	%r1333, %r1328, %r1328, 7;
	xor.b32  	%r1334, %r1332, %r1333;
	shf.l.wrap.b32 	%r1335, %r1329, %r1329, 30;
	shf.l.wrap.b32 	%r1336, %r1329, %r1329, 19;
	xor.b32  	%r1337, %r1335, %r1336;
	shf.l.wrap.b32 	%r1338, %r1329, %r1329, 10;
	xor.b32  	%r1339, %r1337, %r1338;
	and.b32  	%r1340, %r1328, %r1303;
	not.b32 	%r1341, %r1328;
	and.b32  	%r1342, %r1279, %r1341;
	or.b32  	%r1343, %r1342, %r1340;
	xor.b32  	%r1344, %r1304, %r1280;
	and.b32  	%r1345, %r1329, %r1344;
	and.b32  	%r1346, %r1304, %r1280;
	xor.b32  	%r1347, %r1345, %r1346;
	add.s32 	%r1348, %r1255, %r1334;
	add.s32 	%r1349, %r1348, %r1343;
	add.s32 	%r1350, %r1349, %r195;
	add.s32 	%r1351, %r1350, -272742522;
	add.s32 	%r1352, %r1339, %r1347;
	add.s32 	%r1353, %r1351, %r1256;
	add.s32 	%r1354, %r1352, %r1351;
	shf.l.wrap.b32 	%r1355, %r1353, %r1353, 26;
	shf.l.wrap.b32 	%r1356, %r1353, %r1353, 21;
	xor.b32  	%r1357, %r1355, %r1356;
	shf.l.wrap.b32 	%r1358, %r1353, %r1353, 7;
	xor.b32  	%r1359, %r1357, %r1358;
	shf.l.wrap.b32 	%r1360, %r1354, %r1354, 30;
	shf.l.wrap.b32 	%r1361, %r1354, %r1354, 19;
	xor.b32  	%r1362, %r1360, %r1361;
	shf.l.wrap.b32 	%r1363, %r1354, %r1354, 10;
	xor.b32  	%r1364, %r1362, %r1363;
	and.b32  	%r1365, %r1353, %r1328;
	not.b32 	%r1366, %r1353;
	and.b32  	%r1367, %r1303, %r1366;
	or.b32  	%r1368, %r1367, %r1365;
	xor.b32  	%r1369, %r1329, %r1304;
	and.b32  	%r1370, %r1354, %r1369;
	and.b32  	%r1371, %r1329, %r1304;
	xor.b32  	%r1372, %r1370, %r1371;
	add.s32 	%r1373, %r1279, %r1359;
	add.s32 	%r1374, %r1373, %r1368;
	add.s32 	%r1375, %r1374, %r207;
	add.s32 	%r1376, %r1375, 264347078;
	add.s32 	%r1377, %r1364, %r1372;
	add.s32 	%r1378, %r1376, %r1280;
	add.s32 	%r1379, %r1377, %r1376;
	shf.l.wrap.b32 	%r1380, %r1378, %r1378, 26;
	shf.l.wrap.b32 	%r1381, %r1378, %r1378, 21;
	xor.b32  	%r1382, %r1380, %r1381;
	shf.l.wrap.b32 	%r1383, %r1378, %r1378, 7;
	xor.b32  	%r1384, %r1382, %r1383;
	shf.l.wrap.b32 	%r1385, %r1379, %r1379, 30;
	shf.l.wrap.b32 	%r1386, %r1379, %r1379, 19;
	xor.b32  	%r1387, %r1385, %r1386;
	shf.l.wrap.b32 	%r1388, %r1379, %r1379, 10;
	xor.b32  	%r1389, %r1387, %r1388;
	and.b32  	%r1390, %r1378, %r1353;
	not.b32 	%r1391, %r1378;
	and.b32  	%r1392, %r1328, %r1391;
	or.b32  	%r1393, %r1392, %r1390;
	xor.b32  	%r1394, %r1354, %r1329;
	and.b32  	%r1395, %r1379, %r1394;
	and.b32  	%r1396, %r1354, %r1329;
	xor.b32  	%r1397, %r1395, %r1396;
	add.s32 	%r1398, %r1303, %r1384;
	add.s32 	%r1399, %r1398, %r1393;
	add.s32 	%r1400, %r1399, %r219;
	add.s32 	%r1401, %r1400, 604807628;
	add.s32 	%r1402, %r1389, %r1397;
	add.s32 	%r1403, %r1401, %r1304;
	add.s32 	%r1404, %r1402, %r1401;
	shf.l.wrap.b32 	%r1405, %r1403, %r1403, 26;
	shf.l.wrap.b32 	%r1406, %r1403, %r1403, 21;
	xor.b32  	%r1407, %r1405, %r1406;
	shf.l.wrap.b32 	%r1408, %r1403, %r1403, 7;
	xor.b32  	%r1409, %r1407, %r1408;
	shf.l.wrap.b32 	%r1410, %r1404, %r1404, 30;
	shf.l.wrap.b32 	%r1411, %r1404, %r1404, 19;
	xor.b32  	%r1412, %r1410, %r1411;
	shf.l.wrap.b32 	%r1413, %r1404, %r1404, 10;
	xor.b32  	%r1414, %r1412, %r1413;
	and.b32  	%r1415, %r1403, %r1378;
	not.b32 	%r1416, %r1403;
	and.b32  	%r1417, %r1353, %r1416;
	or.b32  	%r1418, %r1417, %r1415;
	xor.b32  	%r1419, %r1379, %r1354;
	and.b32  	%r1420, %r1404, %r1419;
	and.b32  	%r1421, %r1379, %r1354;
	xor.b32  	%r1422, %r1420, %r1421;
	add.s32 	%r1423, %r1328, %r1409;
	add.s32 	%r1424, %r1423, %r1418;
	add.s32 	%r1425, %r1424, %r231;
	add.s32 	%r1426, %r1425, 770255983;
	add.s32 	%r1427, %r1414, %r1422;
	add.s32 	%r1428, %r1426, %r1329;
	add.s32 	%r1429, %r1427, %r1426;
	shf.l.wrap.b32 	%r1430, %r1428, %r1428, 26;
	shf.l.wrap.b32 	%r1431, %r1428, %r1428, 21;
	xor.b32  	%r1432, %r1430, %r1431;
	shf.l.wrap.b32 	%r1433, %r1428, %r1428, 7;
	xor.b32  	%r1434, %r1432, %r1433;
	shf.l.wrap.b32 	%r1435, %r1429, %r1429, 30;
	shf.l.wrap.b32 	%r1436, %r1429, %r1429, 19;
	xor.b32  	%r1437, %r1435, %r1436;
	shf.l.wrap.b32 	%r1438, %r1429, %r1429, 10;
	xor.b32  	%r1439, %r1437, %r1438;
	and.b32  	%r1440, %r1428, %r1403;
	not.b32 	%r1441, %r1428;
	and.b32  	%r1442, %r1378, %r1441;
	or.b32  	%r1443, %r1442, %r1440;
	xor.b32  	%r1444, %r1404, %r1379;
	and.b32  	%r1445, %r1429, %r1444;
	and.b32  	%r1446, %r1404, %r1379;
	xor.b32  	%r1447, %r1445, %r1446;
	add.s32 	%r1448, %r1353, %r1434;
	add.s32 	%r1449, %r1448, %r1443;
	add.s32 	%r1450, %r1449, %r243;
	add.s32 	%r1451, %r1450, 1249150122;
	add.s32 	%r1452, %r1439, %r1447;
	add.s32 	%r1453, %r1451, %r1354;
	add.s32 	%r1454, %r1452, %r1451;
	shf.l.wrap.b32 	%r1455, %r1453, %r1453, 26;
	shf.l.wrap.b32 	%r1456, %r1453, %r1453, 21;
	xor.b32  	%r1457, %r1455, %r1456;
	shf.l.wrap.b32 	%r1458, %r1453, %r1453, 7;
	xor.b32  	%r1459, %r1457, %r1458;
	shf.l.wrap.b32 	%r1460, %r1454, %r1454, 30;
	shf.l.wrap.b32 	%r1461, %r1454, %r1454, 19;
	xor.b32  	%r1462, %r1460, %r1461;
	shf.l.wrap.b32 	%r1463, %r1454, %r1454, 10;
	xor.b32  	%r1464, %r1462, %r1463;
	and.b32  	%r1465, %r1453, %r1428;
	not.b32 	%r1466, %r1453;
	and.b32  	%r1467, %r1403, %r1466;
	or.b32  	%r1468, %r1467, %r1465;
	xor.b32  	%r1469, %r1429, %r1404;
	and.b32  	%r1470, %r1454, %r1469;
	and.b32  	%r1471, %r1429, %r1404;
	xor.b32  	%r1472, %r1470, %r1471;
	add.s32 	%r1473, %r1378, %r1459;
	add.s32 	%r1474, %r1473, %r1468;
	add.s32 	%r1475, %r1474, %r138;
	add.s32 	%r1476, %r1475, 1555081692;
	add.s32 	%r1477, %r1464, %r1472;
	add.s32 	%r1478, %r1476, %r1379;
	add.s32 	%r1479, %r1477, %r1476;
	shf.l.wrap.b32 	%r1480, %r1478, %r1478, 26;
	shf.l.wrap.b32 	%r1481, %r1478, %r1478, 21;
	xor.b32  	%r1482, %r1480, %r1481;
	shf.l.wrap.b32 	%r1483, %r1478, %r1478, 7;
	xor.b32  	%r1484, %r1482, %r1483;
	shf.l.wrap.b32 	%r1485, %r1479, %r1479, 30;
	shf.l.wrap.b32 	%r1486, %r1479, %r1479, 19;
	xor.b32  	%r1487, %r1485, %r1486;
	shf.l.wrap.b32 	%r1488, %r1479, %r1479, 10;
	xor.b32  	%r1489, %r1487, %r1488;
	and.b32  	%r1490, %r1478, %r1453;
	not.b32 	%r1491, %r1478;
	and.b32  	%r1492, %r1428, %r1491;
	or.b32  	%r1493, %r1492, %r1490;
	xor.b32  	%r1494, %r1454, %r1429;
	and.b32  	%r1495, %r1479, %r1494;
	and.b32  	%r1496, %r1454, %r1429;
	xor.b32  	%r1497, %r1495, %r1496;
	add.s32 	%r1498, %r1403, %r1484;
	add.s32 	%r1499, %r1498, %r1493;
	add.s32 	%r1500, %r1499, %r267;
	add.s32 	%r1501, %r1500, 1996064986;
	add.s32 	%r1502, %r1489, %r1497;
	add.s32 	%r1503, %r1501, %r1404;
	add.s32 	%r1504, %r1502, %r1501;
	shf.l.wrap.b32 	%r1505, %r1503, %r1503, 26;
	shf.l.wrap.b32 	%r1506, %r1503, %r1503, 21;
	xor.b32  	%r1507, %r1505, %r1506;
	shf.l.wrap.b32 	%r1508, %r1503, %r1503, 7;
	xor.b32  	%r1509, %r1507, %r1508;
	shf.l.wrap.b32 	%r1510, %r1504, %r1504, 30;
	shf.l.wrap.b32 	%r1511, %r1504, %r1504, 19;
	xor.b32  	%r1512, %r1510, %r1511;
	shf.l.wrap.b32 	%r1513, %r1504, %r1504, 10;
	xor.b32  	%r1514, %r1512, %r1513;
	and.b32  	%r1515, %r1503, %r1478;
	not.b32 	%r1516, %r1503;
	and.b32  	%r1517, %r1453, %r1516;
	or.b32  	%r1518, %r1517, %r1515;
	xor.b32  	%r1519, %r1479, %r1454;
	and.b32  	%r1520, %r1504, %r1519;
	and.b32  	%r1521, %r1479, %r1454;
	xor.b32  	%r1522, %r1520, %r1521;
	add.s32 	%r1523, %r1428, %r1509;
	add.s32 	%r1524, %r1523, %r1518;
	add.s32 	%r1525, %r1524, %r279;
	add.s32 	%r1526, %r1525, -1740746414;
	add.s32 	%r1527, %r1514, %r1522;
	add.s32 	%r1528, %r1526, %r1429;
	add.s32 	%r1529, %r1527, %r1526;
	shf.l.wrap.b32 	%r1530, %r1528, %r1528, 26;
	shf.l.wrap.b32 	%r1531, %r1528, %r1528, 21;
	xor.b32  	%r1532, %r1530, %r1531;
	shf.l.wrap.b32 	%r1533, %r1528, %r1528, 7;
	xor.b32  	%r1534, %r1532, %r1533;
	shf.l.wrap.b32 	%r1535, %r1529, %r1529, 30;
	shf.l.wrap.b32 	%r1536, %r1529, %r1529, 19;
	xor.b32  	%r1537, %r1535, %r1536;
	shf.l.wrap.b32 	%r1538, %r1529, %r1529, 10;
	xor.b32  	%r1539, %r1537, %r1538;
	and.b32  	%r1540, %r1528, %r1503;
	not.b32 	%r1541, %r1528;
	and.b32  	%r1542, %r1478, %r1541;
	or.b32  	%r1543, %r1542, %r1540;
	xor.b32  	%r1544, %r1504, %r1479;
	and.b32  	%r1545, %r1529, %r1544;
	and.b32  	%r1546, %r1504, %r1479;
	xor.b32  	%r1547, %r1545, %r1546;
	add.s32 	%r1548, %r1453, %r1534;
	add.s32 	%r1549, %r1548, %r1543;
	add.s32 	%r1550, %r1549, %r291;
	add.s32 	%r1551, %r1550, -1473132947;
	add.s32 	%r1552, %r1539, %r1547;
	add.s32 	%r1553, %r1551, %r1454;
	add.s32 	%r1554, %r1552, %r1551;
	shf.l.wrap.b32 	%r1555, %r1553, %r1553, 26;
	shf.l.wrap.b32 	%r1556, %r1553, %r1553, 21;
	xor.b32  	%r1557, %r1555, %r1556;
	shf.l.wrap.b32 	%r1558, %r1553, %r1553, 7;
	xor.b32  	%r1559, %r1557, %r1558;
	shf.l.wrap.b32 	%r1560, %r1554, %r1554, 30;
	shf.l.wrap.b32 	%r1561, %r1554, %r1554, 19;
	xor.b32  	%r1562, %r1560, %r1561;
	shf.l.wrap.b32 	%r1563, %r1554, %r1554, 10;
	xor.b32  	%r1564, %r1562, %r1563;
	and.b32  	%r1565, %r1553, %r1528;
	not.b32 	%r1566, %r1553;
	and.b32  	%r1567, %r1503, %r1566;
	or.b32  	%r1568, %r1567, %r1565;
	xor.b32  	%r1569, %r1529, %r1504;
	and.b32  	%r1570, %r1554, %r1569;
	and.b32  	%r1571, %r1529, %r1504;
	xor.b32  	%r1572, %r1570, %r1571;
	add.s32 	%r1573, %r1478, %r1559;
	add.s32 	%r1574, %r1573, %r1568;
	add.s32 	%r1575, %r1574, %r303;
	add.s32 	%r1576, %r1575, -1341970488;
	add.s32 	%r1577, %r1564, %r1572;
	add.s32 	%r1578, %r1576, %r1479;
	add.s32 	%r1579, %r1577, %r1576;
	shf.l.wrap.b32 	%r1580, %r1578, %r1578, 26;
	shf.l.wrap.b32 	%r1581, %r1578, %r1578, 21;
	xor.b32  	%r1582, %r1580, %r1581;
	shf.l.wrap.b32 	%r1583, %r1578, %r1578, 7;
	xor.b32  	%r1584, %r1582, %r1583;
	shf.l.wrap.b32 	%r1585, %r1579, %r1579, 30;
	shf.l.wrap.b32 	%r1586, %r1579, %r1579, 19;
	xor.b32  	%r1587, %r1585, %r1586;
	shf.l.wrap.b32 	%r1588, %r1579, %r1579, 10;
	xor.b32  	%r1589, %r1587, %r1588;
	and.b32  	%r1590, %r1578, %r1553;
	not.b32 	%r1591, %r1578;
	and.b32  	%r1592, %r1528, %r1591;
	or.b32  	%r1593, %r1592, %r1590;
	xor.b32  	%r1594, %r1554, %r1529;
	and.b32  	%r1595, %r1579, %r1594;
	and.b32  	%r1596, %r1554, %r1529;
	xor.b32  	%r1597, %r1595, %r1596;
	add.s32 	%r1598, %r1503, %r1584;
	add.s32 	%r1599, %r1598, %r1593;
	add.s32 	%r1600, %r1599, %r315;
	add.s32 	%r1601, %r1600, -1084653625;
	add.s32 	%r1602, %r1589, %r1597;
	add.s32 	%r1603, %r1601, %r1504;
	add.s32 	%r1604, %r1602, %r1601;
	shf.l.wrap.b32 	%r1605, %r1603, %r1603, 26;
	shf.l.wrap.b32 	%r1606, %r1603, %r1603, 21;
	xor.b32  	%r1607, %r1605, %r1606;
	shf.l.wrap.b32 	%r1608, %r1603, %r1603, 7;
	xor.b32  	%r1609, %r1607, %r1608;
	shf.l.wrap.b32 	%r1610, %r1604, %r1604, 30;
	shf.l.wrap.b32 	%r1611, %r1604, %r1604, 19;
	xor.b32  	%r1612, %r1610, %r1611;
	shf.l.wrap.b32 	%r1613, %r1604, %r1604, 10;
	xor.b32  	%r1614, %r1612, %r1613;
	and.b32  	%r1615, %r1603, %r1578;
	not.b32 	%r1616, %r1603;
	and.b32  	%r1617, %r1553, %r1616;
	or.b32  	%r1618, %r1617, %r1615;
	xor.b32  	%r1619, %r1579, %r1554;
	and.b32  	%r1620, %r1604, %r1619;
	and.b32  	%r1621, %r1579, %r1554;
	xor.b32  	%r1622, %r1620, %r1621;
	add.s32 	%r1623, %r1528, %r1609;
	add.s32 	%r1624, %r1623, %r1618;
	add.s32 	%r1625, %r1624, %r327;
	add.s32 	%r1626, %r1625, -958395405;
	add.s32 	%r1627, %r1614, %r1622;
	add.s32 	%r1628, %r1626, %r1529;
	add.s32 	%r1629, %r1627, %r1626;
	shf.l.wrap.b32 	%r1630, %r1628, %r1628, 26;
	shf.l.wrap.b32 	%r1631, %r1628, %r1628, 21;
	xor.b32  	%r1632, %r1630, %r1631;
	shf.l.wrap.b32 	%r1633, %r1628, %r1628, 7;
	xor.b32  	%r1634, %r1632, %r1633;
	shf.l.wrap.b32 	%r1635, %r1629, %r1629, 30;
	shf.l.wrap.b32 	%r1636, %r1629, %r1629, 19;
	xor.b32  	%r1637, %r1635, %r1636;
	shf.l.wrap.b32 	%r1638, %r1629, %r1629, 10;
	xor.b32  	%r1639, %r1637, %r1638;
	and.b32  	%r1640, %r1628, %r1603;
	not.b32 	%r1641, %r1628;
	and.b32  	%r1642, %r1578, %r1641;
	or.b32  	%r1643, %r1642, %r1640;
	xor.b32  	%r1644, %r1604, %r1579;
	and.b32  	%r1645, %r1629, %r1644;
	and.b32  	%r1646, %r1604, %r1579;
	xor.b32  	%r1647, %r1645, %r1646;
	add.s32 	%r1648, %r1553, %r1634;
	add.s32 	%r1649, %r1648, %r1643;
	add.s32 	%r1650, %r1649, %r339;
	add.s32 	%r1651, %r1650, -710438585;
	add.s32 	%r1652, %r1639, %r1647;
	add.s32 	%r1653, %r1651, %r1554;
	add.s32 	%r1654, %r1652, %r1651;
	shf.l.wrap.b32 	%r1655, %r1653, %r1653, 26;
	shf.l.wrap.b32 	%r1656, %r1653, %r1653, 21;
	xor.b32  	%r1657, %r1655, %r1656;
	shf.l.wrap.b32 	%r1658, %r1653, %r1653, 7;
	xor.b32  	%r1659, %r1657, %r1658;
	shf.l.wrap.b32 	%r1660, %r1654, %r1654, 30;
	shf.l.wrap.b32 	%r1661, %r1654, %r1654, 19;
	xor.b32  	%r1662, %r1660, %r1661;
	shf.l.wrap.b32 	%r1663, %r1654, %r1654, 10;
	xor.b32  	%r1664, %r1662, %r1663;
	and.b32  	%r1665, %r1653, %r1628;
	not.b32 	%r1666, %r1653;
	and.b32  	%r1667, %r1603, %r1666;
	or.b32  	%r1668, %r1667, %r1665;
	xor.b32  	%r1669, %r1629, %r1604;
	and.b32  	%r1670, %r1654, %r1669;
	and.b32  	%r1671, %r1629, %r1604;
	xor.b32  	%r1672, %r1670, %r1671;
	add.s32 	%r1673, %r1578, %r1659;
	add.s32 	%r1674, %r1673, %r1668;
	add.s32 	%r1675, %r1674, %r351;
	add.s32 	%r1676, %r1675, 113926993;
	add.s32 	%r1677, %r1664, %r1672;
	add.s32 	%r1678, %r1676, %r1579;
	add.s32 	%r1679, %r1677, %r1676;
	shf.l.wrap.b32 	%r1680, %r1678, %r1678, 26;
	shf.l.wrap.b32 	%r1681, %r1678, %r1678, 21;
	xor.b32  	%r1682, %r1680, %r1681;
	shf.l.wrap.b32 	%r1683, %r1678, %r1678, 7;
	xor.b32  	%r1684, %r1682, %r1683;
	shf.l.wrap.b32 	%r1685, %r1679, %r1679, 30;
	shf.l.wrap.b32 	%r1686, %r1679, %r1679, 19;
	xor.b32  	%r1687, %r1685, %r1686;
	shf.l.wrap.b32 	%r1688, %r1679, %r1679, 10;
	xor.b32  	%r1689, %r1687, %r1688;
	and.b32  	%r1690, %r1678, %r1653;
	not.b32 	%r1691, %r1678;
	and.b32  	%r1692, %r1628, %r1691;
	or.b32  	%r1693, %r1692, %r1690;
	xor.b32  	%r1694, %r1654, %r1629;
	and.b32  	%r1695, %r1679, %r1694;
	and.b32  	%r1696, %r1654, %r1629;
	xor.b32  	%r1697, %r1695, %r1696;
	add.s32 	%r1698, %r1603, %r1684;
	add.s32 	%r1699, %r1698, %r1693;
	add.s32 	%r1700, %r1699, %r210;
	add.s32 	%r1701, %r1700, 338241895;
	add.s32 	%r1702, %r1689, %r1697;
	add.s32 	%r1703, %r1701, %r1604;
	add.s32 	%r1704, %r1702, %r1701;
	shf.l.wrap.b32 	%r1705, %r1703, %r1703, 26;
	shf.l.wrap.b32 	%r1706, %r1703, %r1703, 21;
	xor.b32  	%r1707, %r1705, %r1706;
	shf.l.wrap.b32 	%r1708, %r1703, %r1703, 7;
	xor.b32  	%r1709, %r1707, %r1708;
	shf.l.wrap.b32 	%r1710, %r1704, %r1704, 30;
	shf.l.wrap.b32 	%r1711, %r1704, %r1704, 19;
	xor.b32  	%r1712, %r1710, %r1711;
	shf.l.wrap.b32 	%r1713, %r1704, %r1704, 10;
	xor.b32  	%r1714, %r1712, %r1713;
	and.b32  	%r1715, %r1703, %r1678;
	not.b32 	%r1716, %r1703;
	and.b32  	%r1717, %r1653, %r1716;
	or.b32  	%r1718, %r1717, %r1715;
	xor.b32  	%r1719, %r1679, %r1654;
	and.b32  	%r1720, %r1704, %r1719;
	and.b32  	%r1721, %r1679, %r1654;
	xor.b32  	%r1722, %r1720, %r1721;
	add.s32 	%r1723, %r1628, %r1709;
	add.s32 	%r1724, %r1723, %r1718;
	add.s32 	%r1725, %r1724, %r375;
	add.s32 	%r1726, %r1725, 666307205;
	add.s32 	%r1727, %r1714, %r1722;
	add.s32 	%r1728, %r1726, %r1629;
	add.s32 	%r1729, %r1727, %r1726;
	shf.l.wrap.b32 	%r1730, %r1728, %r1728, 26;
	shf.l.wrap.b32 	%r1731, %r1728, %r1728, 21;
	xor.b32  	%r1732, %r1730, %r1731;
	shf.l.wrap.b32 	%r1733, %r1728, %r1728, 7;
	xor.b32  	%r1734, %r1732, %r1733;
	shf.l.wrap.b32 	%r1735, %r1729, %r1729, 30;
	shf.l.wrap.b32 	%r1736, %r1729, %r1729, 19;
	xor.b32  	%r1737, %r1735, %r1736;
	shf.l.wrap.b32 	%r1738, %r1729, %r1729, 10;
	xor.b32  	%r1739, %r1737, %r1738;
	and.b32  	%r1740, %r1728, %r1703;
	not.b32 	%r1741, %r1728;
	and.b32  	%r1742, %r1678, %r1741;
	or.b32  	%r1743, %r1742, %r1740;
	xor.b32  	%r1744, %r1704, %r1679;
	and.b32  	%r1745, %r1729, %r1744;
	and.b32  	%r1746, %r1704, %r1679;
	xor.b32  	%r1747, %r1745, %r1746;
	add.s32 	%r1748, %r1653, %r1734;
	add.s32 	%r1749, %r1748, %r1743;
	add.s32 	%r1750, %r1749, %r387;
	add.s32 	%r1751, %r1750, 773529912;
	add.s32 	%r1752, %r1739, %r1747;
	add.s32 	%r1753, %r1751, %r1654;
	add.s32 	%r1754, %r1752, %r1751;
	shf.l.wrap.b32 	%r1755, %r1753, %r1753, 26;
	shf.l.wrap.b32 	%r1756, %r1753, %r1753, 21;
	xor.b32  	%r1757, %r1755, %r1756;
	shf.l.wrap.b32 	%r1758, %r1753, %r1753, 7;
	xor.b32  	%r1759, %r1757, %r1758;
	shf.l.wrap.b32 	%r1760, %r1754, %r1754, 30;
	shf.l.wrap.b32 	%r1761, %r1754, %r1754, 19;
	xor.b32  	%r1762, %r1760, %r1761;
	shf.l.wrap.b32 	%r1763, %r1754, %r1754, 10;
	xor.b32  	%r1764, %r1762, %r1763;
	and.b32  	%r1765, %r1753, %r1728;
	not.b32 	%r1766, %r1753;
	and.b32  	%r1767, %r1703, %r1766;
	or.b32  	%r1768, %r1767, %r1765;
	xor.b32  	%r1769, %r1729, %r1704;
	and.b32  	%r1770, %r1754, %r1769;
	and.b32  	%r1771, %r1729, %r1704;
	xor.b32  	%r1772, %r1770, %r1771;
	add.s32 	%r1773, %r1678, %r1759;
	add.s32 	%r1774, %r1773, %r1768;
	add.s32 	%r1775, %r1774, %r399;
	add.s32 	%r1776, %r1775, 1294757372;
	add.s32 	%r1777, %r1764, %r1772;
	add.s32 	%r1778, %r1776, %r1679;
	add.s32 	%r1779, %r1777, %r1776;
	shf.l.wrap.b32 	%r1780, %r1778, %r1778, 26;
	shf.l.wrap.b32 	%r1781, %r1778, %r1778, 21;
	xor.b32  	%r1782, %r1780, %r1781;
	shf.l.wrap.b32 	%r1783, %r1778, %r1778, 7;
	xor.b32  	%r1784, %r1782, %r1783;
	shf.l.wrap.b32 	%r1785, %r1779, %r1779, 30;
	shf.l.wrap.b32 	%r1786, %r1779, %r1779, 19;
	xor.b32  	%r1787, %r1785, %r1786;
	shf.l.wrap.b32 	%r1788, %r1779, %r1779, 10;
	xor.b32  	%r1789, %r1787, %r1788;
	and.b32  	%r1790, %r1778, %r1753;
	not.b32 	%r1791, %r1778;
	and.b32  	%r1792, %r1728, %r1791;
	or.b32  	%r1793, %r1792, %r1790;
	xor.b32  	%r1794, %r1754, %r1729;
	and.b32  	%r1795, %r1779, %r1794;
	and.b32  	%r1796, %r1754, %r1729;
	xor.b32  	%r1797, %r1795, %r1796;
	add.s32 	%r1798, %r1703, %r1784;
	add.s32 	%r1799, %r1798, %r1793;
	add.s32 	%r1800, %r1799, %r411;
	add.s32 	%r1801, %r1800, 1396182291;
	add.s32 	%r1802, %r1789, %r1797;
	add.s32 	%r1803, %r1801, %r1704;
	add.s32 	%r1804, %r1802, %r1801;
	shf.l.wrap.b32 	%r1805, %r1803, %r1803, 26;
	shf.l.wrap.b32 	%r1806, %r1803, %r1803, 21;
	xor.b32  	%r1807, %r1805, %r1806;
	shf.l.wrap.b32 	%r1808, %r1803, %r1803, 7;
	xor.b32  	%r1809, %r1807, %r1808;
	shf.l.wrap.b32 	%r1810, %r1804, %r1804, 30;
	shf.l.wrap.b32 	%r1811, %r1804, %r1804, 19;
	xor.b32  	%r1812, %r1810, %r1811;
	shf.l.wrap.b32 	%r1813, %r1804, %r1804, 10;
	xor.b32  	%r1814, %r1812, %r1813;
	and.b32  	%r1815, %r1803, %r1778;
	not.b32 	%r1816, %r1803;
	and.b32  	%r1817, %r1753, %r1816;
	or.b32  	%r1818, %r1817, %r1815;
	xor.b32  	%r1819, %r1779, %r1754;
	and.b32  	%r1820, %r1804, %r1819;
	and.b32  	%r1821, %r1779, %r1754;
	xor.b32  	%r1822, %r1820, %r1821;
	add.s32 	%r1823, %r1728, %r1809;
	add.s32 	%r1824, %r1823, %r1818;
	add.s32 	%r1825, %r1824, %r423;
	add.s32 	%r1826, %r1825, 1695183700;
	add.s32 	%r1827, %r1814, %r1822;
	add.s32 	%r1828, %r1826, %r1729;
	add.s32 	%r1829, %r1827, %r1826;
	shf.l.wrap.b32 	%r1830, %r1828, %r1828, 26;
	shf.l.wrap.b32 	%r1831, %r1828, %r1828, 21;
	xor.b32  	%r1832, %r1830, %r1831;
	shf.l.wrap.b32 	%r1833, %r1828, %r1828, 7;
	xor.b32  	%r1834, %r1832, %r1833;
	shf.l.wrap.b32 	%r1835, %r1829, %r1829, 30;
	shf.l.wrap.b32 	%r1836, %r1829, %r1829, 19;
	xor.b32  	%r1837, %r1835, %r1836;
	shf.l.wrap.b32 	%r1838, %r1829, %r1829, 10;
	xor.b32  	%r1839, %r1837, %r1838;
	and.b32  	%r1840, %r1828, %r1803;
	not.b32 	%r1841, %r1828;
	and.b32  	%r1842, %r1778, %r1841;
	or.b32  	%r1843, %r1842, %r1840;
	xor.b32  	%r1844, %r1804, %r1779;
	and.b32  	%r1845, %r1829, %r1844;
	and.b32  	%r1846, %r1804, %r1779;
	xor.b32  	%r1847, %r1845, %r1846;
	add.s32 	%r1848, %r1753, %r1834;
	add.s32 	%r1849, %r1848, %r1843;
	add.s32 	%r1850, %r1849, %r435;
	add.s32 	%r1851, %r1850, 1986661051;
	add.s32 	%r1852, %r1839, %r1847;
	add.s32 	%r1853, %r1851, %r1754;
	add.s32 	%r1854, %r1852, %r1851;
	shf.l.wrap.b32 	%r1855, %r1853, %r1853, 26;
	shf.l.wrap.b32 	%r1856, %r1853, %r1853, 21;
	xor.b32  	%r1857, %r1855, %r1856;
	shf.l.wrap.b32 	%r1858, %r1853, %r1853, 7;
	xor.b32  	%r1859, %r1857, %r1858;
	shf.l.wrap.b32 	%r1860, %r1854, %r1854, 30;
	shf.l.wrap.b32 	%r1861, %r1854, %r1854, 19;
	xor.b32  	%r1862, %r1860, %r1861;
	shf.l.wrap.b32 	%r1863, %r1854, %r1854, 10;
	xor.b32  	%r1864, %r1862, %r1863;
	and.b32  	%r1865, %r1853, %r1828;
	not.b32 	%r1866, %r1853;
	and.b32  	%r1867, %r1803, %r1866;
	or.b32  	%r1868, %r1867, %r1865;
	xor.b32  	%r1869, %r1829, %r1804;
	and.b32  	%r1870, %r1854, %r1869;
	and.b32  	%r1871, %r1829, %r1804;
	xor.b32  	%r1872, %r1870, %r1871;
	add.s32 	%r1873, %r1778, %r1859;
	add.s32 	%r1874, %r1873, %r1868;
	add.s32 	%r1875, %r1874, %r447;
	add.s32 	%r1876, %r1875, -2117940946;
	add.s32 	%r1877, %r1864, %r1872;
	add.s32 	%r1878, %r1876, %r1779;
	add.s32 	%r1879, %r1877, %r1876;
	shf.l.wrap.b32 	%r1880, %r1878, %r1878, 26;
	shf.l.wrap.b32 	%r1881, %r1878, %r1878, 21;
	xor.b32  	%r1882, %r1880, %r1881;
	shf.l.wrap.b32 	%r1883, %r1878, %r1878, 7;
	xor.b32  	%r1884, %r1882, %r1883;
	shf.l.wrap.b32 	%r1885, %r1879, %r1879, 30;
	shf.l.wrap.b32 	%r1886, %r1879, %r1879, 19;
	xor.b32  	%r1887, %r1885, %r1886;
	shf.l.wrap.b32 	%r1888, %r1879, %r1879, 10;
	xor.b32  	%r1889, %r1887, %r1888;
	and.b32  	%r1890, %r1878, %r1853;
	not.b32 	%r1891, %r1878;
	and.b32  	%r1892, %r1828, %r1891;
	or.b32  	%r1893, %r1892, %r1890;
	xor.b32  	%r1894, %r1854, %r1829;
	and.b32  	%r1895, %r1879, %r1894;
	and.b32  	%r1896, %r1854, %r1829;
	xor.b32  	%r1897, %r1895, %r1896;
	add.s32 	%r1898, %r1803, %r1884;
	add.s32 	%r1899, %r1898, %r1893;
	add.s32 	%r1900, %r1899, %r459;
	add.s32 	%r1901, %r1900, -1838011259;
	add.s32 	%r1902, %r1889, %r1897;
	add.s32 	%r1903, %r1901, %r1804;
	add.s32 	%r1904, %r1902, %r1901;
	shf.l.wrap.b32 	%r1905, %r1903, %r1903, 26;
	shf.l.wrap.b32 	%r1906, %r1903, %r1903, 21;
	xor.b32  	%r1907, %r1905, %r1906;
	shf.l.wrap.b32 	%r1908, %r1903, %r1903, 7;
	xor.b32  	%r1909, %r1907, %r1908;
	shf.l.wrap.b32 	%r1910, %r1904, %r1904, 30;
	shf.l.wrap.b32 	%r1911, %r1904, %r1904, 19;
	xor.b32  	%r1912, %r1910, %r1911;
	shf.l.wrap.b32 	%r1913, %r1904, %r1904, 10;
	xor.b32  	%r1914, %r1912, %r1913;
	and.b32  	%r1915, %r1903, %r1878;
	not.b32 	%r1916, %r1903;
	and.b32  	%r1917, %r1853, %r1916;
	or.b32  	%r1918, %r1917, %r1915;
	xor.b32  	%r1919, %r1879, %r1854;
	and.b32  	%r1920, %r1904, %r1919;
	and.b32  	%r1921, %r1879, %r1854;
	xor.b32  	%r1922, %r1920, %r1921;
	add.s32 	%r1923, %r1828, %r1909;
	add.s32 	%r1924, %r1923, %r1918;
	add.s32 	%r1925, %r1924, %r471;
	add.s32 	%r1926, %r1925, -1564481375;
	add.s32 	%r1927, %r1914, %r1922;
	add.s32 	%r1928, %r1926, %r1829;
	add.s32 	%r1929, %r1927, %r1926;
	shf.l.wrap.b32 	%r1930, %r1928, %r1928, 26;
	shf.l.wrap.b32 	%r1931, %r1928, %r1928, 21;
	xor.b32  	%r1932, %r1930, %r1931;
	shf.l.wrap.b32 	%r1933, %r1928, %r1928, 7;
	xor.b32  	%r1934, %r1932, %r1933;
	shf.l.wrap.b32 	%r1935, %r1929, %r1929, 30;
	shf.l.wrap.b32 	%r1936, %r1929, %r1929, 19;
	xor.b32  	%r1937, %r1935, %r1936;
	shf.l.wrap.b32 	%r1938, %r1929, %r1929, 10;
	xor.b32  	%r1939, %r1937, %r1938;
	and.b32  	%r1940, %r1928, %r1903;
	not.b32 	%r1941, %r1928;
	and.b32  	%r1942, %r1878, %r1941;
	or.b32  	%r1943, %r1942, %r1940;
	xor.b32  	%r1944, %r1904, %r1879;
	and.b32  	%r1945, %r1929, %r1944;
	and.b32  	%r1946, %r1904, %r1879;
	xor.b32  	%r1947, %r1945, %r1946;
	add.s32 	%r1948, %r1853, %r1934;
	add.s32 	%r1949, %r1948, %r1943;
	add.s32 	%r1950, %r1949, %r483;
	add.s32 	%r1951, %r1950, -1474664885;
	add.s32 	%r1952, %r1939, %r1947;
	add.s32 	%r1953, %r1951, %r1854;
	add.s32 	%r1954, %r1952, %r1951;
	shf.l.wrap.b32 	%r1955, %r1953, %r1953, 26;
	shf.l.wrap.b32 	%r1956, %r1953, %r1953, 21;
	xor.b32  	%r1957, %r1955, %r1956;
	shf.l.wrap.b32 	%r1958, %r1953, %r1953, 7;
	xor.b32  	%r1959, %r1957, %r1958;
	shf.l.wrap.b32 	%r1960, %r1954, %r1954, 30;
	shf.l.wrap.b32 	%r1961, %r1954, %r1954, 19;
	xor.b32  	%r1962, %r1960, %r1961;
	shf.l.wrap.b32 	%r1963, %r1954, %r1954, 10;
	xor.b32  	%r1964, %r1962, %r1963;
	and.b32  	%r1965, %r1953, %r1928;
	not.b32 	%r1966, %r1953;
	and.b32  	%r1967, %r1903, %r1966;
	or.b32  	%r1968, %r1967, %r1965;
	xor.b32  	%r1969, %r1929, %r1904;
	and.b32  	%r1970, %r1954, %r1969;
	and.b32  	%r1971, %r1929, %r1904;
	xor.b32  	%r1972, %r1970, %r1971;
	add.s32 	%r1973, %r1878, %r1959;
	add.s32 	%r1974, %r1973, %r1968;
	add.s32 	%r1975, %r1974, %r495;
	add.s32 	%r1976, %r1975, -1035236496;
	add.s32 	%r1977, %r1964, %r1972;
	add.s32 	%r1978, %r1976, %r1879;
	add.s32 	%r1979, %r1977, %r1976;
	shf.l.wrap.b32 	%r1980, %r1978, %r1978, 26;
	shf.l.wrap.b32 	%r1981, %r1978, %r1978, 21;
	xor.b32  	%r1982, %r1980, %r1981;
	shf.l.wrap.b32 	%r1983, %r1978, %r1978, 7;
	xor.b32  	%r1984, %r1982, %r1983;
	shf.l.wrap.b32 	%r1985, %r1979, %r1979, 30;
	shf.l.wrap.b32 	%r1986, %r1979, %r1979, 19;
	xor.b32  	%r1987, %r1985, %r1986;
	shf.l.wrap.b32 	%r1988, %r1979, %r1979, 10;
	xor.b32  	%r1989, %r1987, %r1988;
	and.b32  	%r1990, %r1978, %r1953;
	not.b32 	%r1991, %r1978;
	and.b32  	%r1992, %r1928, %r1991;
	or.b32  	%r1993, %r1992, %r1990;
	xor.b32  	%r1994, %r1954, %r1929;
	and.b32  	%r1995, %r1979, %r1994;
	and.b32  	%r1996, %r1954, %r1929;
	xor.b32  	%r1997, %r1995, %r1996;
	add.s32 	%r1998, %r1903, %r1984;
	add.s32 	%r1999, %r1998, %r1993;
	add.s32 	%r2000, %r1999, %r507;
	add.s32 	%r2001, %r2000, -949202525;
	add.s32 	%r2002, %r1989, %r1997;
	add.s32 	%r2003, %r2001, %r1904;
	add.s32 	%r2004, %r2002, %r2001;
	shf.l.wrap.b32 	%r2005, %r2003, %r2003, 26;
	shf.l.wrap.b32 	%r2006, %r2003, %r2003, 21;
	xor.b32  	%r2007, %r2005, %r2006;
	shf.l.wrap.b32 	%r2008, %r2003, %r2003, 7;
	xor.b32  	%r2009, %r2007, %r2008;
	shf.l.wrap.b32 	%r2010, %r2004, %r2004, 30;
	shf.l.wrap.b32 	%r2011, %r2004, %r2004, 19;
	xor.b32  	%r2012, %r2010, %r2011;
	shf.l.wrap.b32 	%r2013, %r2004, %r2004, 10;
	xor.b32  	%r2014, %r2012, %r2013;
	and.b32  	%r2015, %r2003, %r1978;
	not.b32 	%r2016, %r2003;
	and.b32  	%r2017, %r1953, %r2016;
	or.b32  	%r2018, %r2017, %r2015;
	xor.b32  	%r2019, %r1979, %r1954;
	and.b32  	%r2020, %r2004, %r2019;
	and.b32  	%r2021, %r1979, %r1954;
	xor.b32  	%r2022, %r2020, %r2021;
	add.s32 	%r2023, %r1928, %r2009;
	add.s32 	%r2024, %r2023, %r2018;
	add.s32 	%r2025, %r2024, %r519;
	add.s32 	%r2026, %r2025, -778901479;
	add.s32 	%r2027, %r2014, %r2022;
	add.s32 	%r2028, %r2026, %r1929;
	add.s32 	%r2029, %r2027, %r2026;
	shf.l.wrap.b32 	%r2030, %r2028, %r2028, 26;
	shf.l.wrap.b32 	%r2031, %r2028, %r2028, 21;
	xor.b32  	%r2032, %r2030, %r2031;
	shf.l.wrap.b32 	%r2033, %r2028, %r2028, 7;
	xor.b32  	%r2034, %r2032, %r2033;
	shf.l.wrap.b32 	%r2035, %r2029, %r2029, 30;
	shf.l.wrap.b32 	%r2036, %r2029, %r2029, 19;
	xor.b32  	%r2037, %r2035, %r2036;
	shf.l.wrap.b32 	%r2038, %r2029, %r2029, 10;
	xor.b32  	%r2039, %r2037, %r2038;
	and.b32  	%r2040, %r2028, %r2003;
	not.b32 	%r2041, %r2028;
	and.b32  	%r2042, %r1978, %r2041;
	or.b32  	%r2043, %r2042, %r2040;
	xor.b32  	%r2044, %r2004, %r1979;
	and.b32  	%r2045, %r2029, %r2044;
	and.b32  	%r2046, %r2004, %r1979;
	xor.b32  	%r2047, %r2045, %r2046;
	add.s32 	%r2048, %r1953, %r2034;
	add.s32 	%r2049, %r2048, %r2043;
	add.s32 	%r2050, %r2049, %r531;
	add.s32 	%r2051, %r2050, -694614492;
	add.s32 	%r2052, %r2039, %r2047;
	add.s32 	%r2053, %r2051, %r1954;
	add.s32 	%r2054, %r2052, %r2051;
	shf.l.wrap.b32 	%r2055, %r2053, %r2053, 26;
	shf.l.wrap.b32 	%r2056, %r2053, %r2053, 21;
	xor.b32  	%r2057, %r2055, %r2056;
	shf.l.wrap.b32 	%r2058, %r2053, %r2053, 7;
	xor.b32  	%r2059, %r2057, %r2058;
	shf.l.wrap.b32 	%r2060, %r2054, %r2054, 30;
	shf.l.wrap.b32 	%r2061, %r2054, %r2054, 19;
	xor.b32  	%r2062, %r2060, %r2061;
	shf.l.wrap.b32 	%r2063, %r2054, %r2054, 10;
	xor.b32  	%r2064, %r2062, %r2063;
	and.b32  	%r2065, %r2053, %r2028;
	not.b32 	%r2066, %r2053;
	and.b32  	%r2067, %r2003, %r2066;
	or.b32  	%r2068, %r2067, %r2065;
	xor.b32  	%r2069, %r2029, %r2004;
	and.b32  	%r2070, %r2054, %r2069;
	and.b32  	%r2071, %r2029, %r2004;
	xor.b32  	%r2072, %r2070, %r2071;
	add.s32 	%r2073, %r1978, %r2059;
	add.s32 	%r2074, %r2073, %r2068;
	add.s32 	%r2075, %r2074, %r543;
	add.s32 	%r2076, %r2075, -200395387;
	add.s32 	%r2077, %r2064, %r2072;
	add.s32 	%r2078, %r2076, %r1979;
	add.s32 	%r2079, %r2077, %r2076;
	shf.l.wrap.b32 	%r2080, %r2078, %r2078, 26;
	shf.l.wrap.b32 	%r2081, %r2078, %r2078, 21;
	xor.b32  	%r2082, %r2080, %r2081;
	shf.l.wrap.b32 	%r2083, %r2078, %r2078, 7;
	xor.b32  	%r2084, %r2082, %r2083;
	shf.l.wrap.b32 	%r2085, %r2079, %r2079, 30;
	shf.l.wrap.b32 	%r2086, %r2079, %r2079, 19;
	xor.b32  	%r2087, %r2085, %r2086;
	shf.l.wrap.b32 	%r2088, %r2079, %r2079, 10;
	xor.b32  	%r2089, %r2087, %r2088;
	and.b32  	%r2090, %r2078, %r2053;
	not.b32 	%r2091, %r2078;
	and.b32  	%r2092, %r2028, %r2091;
	or.b32  	%r2093, %r2092, %r2090;
	xor.b32  	%r2094, %r2054, %r2029;
	and.b32  	%r2095, %r2079, %r2094;
	and.b32  	%r2096, %r2054, %r2029;
	xor.b32  	%r2097, %r2095, %r2096;
	add.s32 	%r2098, %r2003, %r2084;
	add.s32 	%r2099, %r2098, %r2093;
	add.s32 	%r2100, %r2099, %r555;
	add.s32 	%r2101, %r2100, 275423344;
	add.s32 	%r2102, %r2089, %r2097;
	add.s32 	%r2103, %r2101, %r2004;
	add.s32 	%r2104, %r2102, %r2101;
	shf.l.wrap.b32 	%r2105, %r2103, %r2103, 26;
	shf.l.wrap.b32 	%r2106, %r2103, %r2103, 21;
	xor.b32  	%r2107, %r2105, %r2106;
	shf.l.wrap.b32 	%r2108, %r2103, %r2103, 7;
	xor.b32  	%r2109, %r2107, %r2108;
	shf.l.wrap.b32 	%r2110, %r2104, %r2104, 30;
	shf.l.wrap.b32 	%r2111, %r2104, %r2104, 19;
	xor.b32  	%r2112, %r2110, %r2111;
	shf.l.wrap.b32 	%r2113, %r2104, %r2104, 10;
	xor.b32  	%r2114, %r2112, %r2113;
	and.b32  	%r2115, %r2103, %r2078;
	not.b32 	%r2116, %r2103;
	and.b32  	%r2117, %r2053, %r2116;
	or.b32  	%r2118, %r2117, %r2115;
	xor.b32  	%r2119, %r2079, %r2054;
	and.b32  	%r2120, %r2104, %r2119;
	and.b32  	%r2121, %r2079, %r2054;
	xor.b32  	%r2122, %r2120, %r2121;
	add.s32 	%r2123, %r2028, %r2109;
	add.s32 	%r2124, %r2123, %r2118;
	add.s32 	%r2125, %r2124, %r567;
	add.s32 	%r2126, %r2125, 430227734;
	add.s32 	%r2127, %r2114, %r2122;
	add.s32 	%r2128, %r2126, %r2029;
	add.s32 	%r2129, %r2127, %r2126;
	shf.l.wrap.b32 	%r2130, %r2128, %r2128, 26;
	shf.l.wrap.b32 	%r2131, %r2128, %r2128, 21;
	xor.b32  	%r2132, %r2130, %r2131;
	shf.l.wrap.b32 	%r2133, %r2128, %r2128, 7;
	xor.b32  	%r2134, %r2132, %r2133;
	shf.l.wrap.b32 	%r2135, %r2129, %r2129, 30;
	shf.l.wrap.b32 	%r2136, %r2129, %r2129, 19;
	xor.b32  	%r2137, %r2135, %r2136;
	shf.l.wrap.b32 	%r2138, %r2129, %r2129, 10;
	xor.b32  	%r2139, %r2137, %r2138;
	and.b32  	%r2140, %r2128, %r2103;
	not.b32 	%r2141, %r2128;
	and.b32  	%r2142, %r2078, %r2141;
	or.b32  	%r2143, %r2142, %r2140;
	xor.b32  	%r2144, %r2104, %r2079;
	and.b32  	%r2145, %r2129, %r2144;
	and.b32  	%r2146, %r2104, %r2079;
	xor.b32  	%r2147, %r2145, %r2146;
	add.s32 	%r2148, %r2053, %r2134;
	add.s32 	%r2149, %r2148, %r2143;
	add.s32 	%r2150, %r2149, %r429;
	add.s32 	%r2151, %r2150, 506948616;
	add.s32 	%r2152, %r2139, %r2147;
	add.s32 	%r2153, %r2151, %r2054;
	add.s32 	%r2154, %r2152, %r2151;
	shf.l.wrap.b32 	%r2155, %r2153, %r2153, 26;
	shf.l.wrap.b32 	%r2156, %r2153, %r2153, 21;
	xor.b32  	%r2157, %r2155, %r2156;
	shf.l.wrap.b32 	%r2158, %r2153, %r2153, 7;
	xor.b32  	%r2159, %r2157, %r2158;
	shf.l.wrap.b32 	%r2160, %r2154, %r2154, 30;
	shf.l.wrap.b32 	%r2161, %r2154, %r2154, 19;
	xor.b32  	%r2162, %r2160, %r2161;
	shf.l.wrap.b32 	%r2163, %r2154, %r2154, 10;
	xor.b32  	%r2164, %r2162, %r2163;
	and.b32  	%r2165, %r2153, %r2128;
	not.b32 	%r2166, %r2153;
	and.b32  	%r2167, %r2103, %r2166;
	or.b32  	%r2168, %r2167, %r2165;
	xor.b32  	%r2169, %r2129, %r2104;
	and.b32  	%r2170, %r2154, %r2169;
	and.b32  	%r2171, %r2129, %r2104;
	xor.b32  	%r2172, %r2170, %r2171;
	add.s32 	%r2173, %r2078, %r2159;
	add.s32 	%r2174, %r2173, %r2168;
	add.s32 	%r2175, %r2174, %r441;
	add.s32 	%r2176, %r2175, 659060556;
	add.s32 	%r2177, %r2164, %r2172;
	add.s32 	%r2178, %r2176, %r2079;
	add.s32 	%r2179, %r2177, %r2176;
	shf.l.wrap.b32 	%r2180, %r2178, %r2178, 26;
	shf.l.wrap.b32 	%r2181, %r2178, %r2178, 21;
	xor.b32  	%r2182, %r2180, %r2181;
	shf.l.wrap.b32 	%r2183, %r2178, %r2178, 7;
	xor.b32  	%r2184, %r2182, %r2183;
	shf.l.wrap.b32 	%r2185, %r2179, %r2179, 30;
	shf.l.wrap.b32 	%r2186, %r2179, %r2179, 19;
	xor.b32  	%r2187, %r2185, %r2186;
	shf.l.wrap.b32 	%r2188, %r2179, %r2179, 10;
	xor.b32  	%r2189, %r2187, %r2188;
	and.b32  	%r2190, %r2178, %r2153;
	not.b32 	%r2191, %r2178;
	and.b32  	%r2192, %r2128, %r2191;
	or.b32  	%r2193, %r2192, %r2190;
	xor.b32  	%r2194, %r2154, %r2129;
	and.b32  	%r2195, %r2179, %r2194;
	and.b32  	%r2196, %r2154, %r2129;
	xor.b32  	%r2197, %r2195, %r2196;
	add.s32 	%r2198, %r2103, %r2184;
	add.s32 	%r2199, %r2198, %r2193;
	add.s32 	%r2200, %r2199, %r453;
	add.s32 	%r2201, %r2200, 883997877;
	add.s32 	%r2202, %r2189, %r2197;
	add.s32 	%r2203, %r2201, %r2104;
	add.s32 	%r2204, %r2202, %r2201;
	shf.l.wrap.b32 	%r2205, %r2203, %r2203, 26;
	shf.l.wrap.b32 	%r2206, %r2203, %r2203, 21;
	xor.b32  	%r2207, %r2205, %r2206;
	shf.l.wrap.b32 	%r2208, %r2203, %r2203, 7;
	xor.b32  	%r2209, %r2207, %r2208;
	shf.l.wrap.b32 	%r2210, %r2204, %r2204, 30;
	shf.l.wrap.b32 	%r2211, %r2204, %r2204, 19;
	xor.b32  	%r2212, %r2210, %r2211;
	shf.l.wrap.b32 	%r2213, %r2204, %r2204, 10;
	xor.b32  	%r2214, %r2212, %r2213;
	and.b32  	%r2215, %r2203, %r2178;
	not.b32 	%r2216, %r2203;
	and.b32  	%r2217, %r2153, %r2216;
	or.b32  	%r2218, %r2217, %r2215;
	xor.b32  	%r2219, %r2179, %r2154;
	and.b32  	%r2220, %r2204, %r2219;
	and.b32  	%r2221, %r2179, %r2154;
	xor.b32  	%r2222, %r2220, %r2221;
	add.s32 	%r2223, %r2128, %r2209;
	add.s32 	%r2224, %r2223, %r2218;
	add.s32 	%r2225, %r2224, %r465;
	add.s32 	%r2226, %r2225, 958139571;
	add.s32 	%r2227, %r2214, %r2222;
	add.s32 	%r2228, %r2226, %r2129;
	add.s32 	%r2229, %r2227, %r2226;
	shf.l.wrap.b32 	%r2230, %r2228, %r2228, 26;
	shf.l.wrap.b32 	%r2231, %r2228, %r2228, 21;
	xor.b32  	%r2232, %r2230, %r2231;
	shf.l.wrap.b32 	%r2233, %r2228, %r2228, 7;
	xor.b32  	%r2234, %r2232, %r2233;
	shf.l.wrap.b32 	%r2235, %r2229, %r2229, 30;
	shf.l.wrap.b32 	%r2236, %r2229, %r2229, 19;
	xor.b32  	%r2237, %r2235, %r2236;
	shf.l.wrap.b32 	%r2238, %r2229, %r2229, 10;
	xor.b32  	%r2239, %r2237, %r2238;
	and.b32  	%r2240, %r2228, %r2203;
	not.b32 	%r2241, %r2228;
	and.b32  	%r2242, %r2178, %r2241;
	or.b32  	%r2243, %r2242, %r2240;
	xor.b32  	%r2244, %r2204, %r2179;
	and.b32  	%r2245, %r2229, %r2244;
	and.b32  	%r2246, %r2204, %r2179;
	xor.b32  	%r2247, %r2245, %r2246;
	add.s32 	%r2248, %r2153, %r2234;
	add.s32 	%r2249, %r2248, %r2243;
	add.s32 	%r2250, %r2249, %r477;
	add.s32 	%r2251, %r2250, 1322822218;
	add.s32 	%r2252, %r2239, %r2247;
	add.s32 	%r2253, %r2251, %r2154;
	add.s32 	%r2254, %r2252, %r2251;
	shf.l.wrap.b32 	%r2255, %r2253, %r2253, 26;
	shf.l.wrap.b32 	%r2256, %r2253, %r2253, 21;
	xor.b32  	%r2257, %r2255, %r2256;
	shf.l.wrap.b32 	%r2258, %r2253, %r2253, 7;
	xor.b32  	%r2259, %r2257, %r2258;
	shf.l.wrap.b32 	%r2260, %r2254, %r2254, 30;
	shf.l.wrap.b32 	%r2261, %r2254, %r2254, 19;
	xor.b32  	%r2262, %r2260, %r2261;
	shf.l.wrap.b32 	%r2263, %r2254, %r2254, 10;
	xor.b32  	%r2264, %r2262, %r2263;
	and.b32  	%r2265, %r2253, %r2228;
	not.b32 	%r2266, %r2253;
	and.b32  	%r2267, %r2203, %r2266;
	or.b32  	%r2268, %r2267, %r2265;
	xor.b32  	%r2269, %r2229, %r2204;
	and.b32  	%r2270, %r2254, %r2269;
	and.b32  	%r2271, %r2229, %r2204;
	xor.b32  	%r2272, %r2270, %r2271;
	add.s32 	%r2273, %r2178, %r2259;
	add.s32 	%r2274, %r2273, %r2268;
	add.s32 	%r2275, %r2274, %r489;
	add.s32 	%r2276, %r2275, 1537002063;
	add.s32 	%r2277, %r2264, %r2272;
	add.s32 	%r2278, %r2276, %r2179;
	add.s32 	%r2279, %r2277, %r2276;
	shf.l.wrap.b32 	%r2280, %r2278, %r2278, 26;
	shf.l.wrap.b32 	%r2281, %r2278, %r2278, 21;
	xor.b32  	%r2282, %r2280, %r2281;
	shf.l.wrap.b32 	%r2283, %r2278, %r2278, 7;
	xor.b32  	%r2284, %r2282, %r2283;
	shf.l.wrap.b32 	%r2285, %r2279, %r2279, 30;
	shf.l.wrap.b32 	%r2286, %r2279, %r2279, 19;
	xor.b32  	%r2287, %r2285, %r2286;
	shf.l.wrap.b32 	%r2288, %r2279, %r2279, 10;
	xor.b32  	%r2289, %r2287, %r2288;
	and.b32  	%r2290, %r2278, %r2253;
	not.b32 	%r2291, %r2278;
	and.b32  	%r2292, %r2228, %r2291;
	or.b32  	%r2293, %r2292, %r2290;
	xor.b32  	%r2294, %r2254, %r2229;
	and.b32  	%r2295, %r2279, %r2294;
	and.b32  	%r2296, %r2254, %r2229;
	xor.b32  	%r2297, %r2295, %r2296;
	add.s32 	%r2298, %r2203, %r2284;
	add.s32 	%r2299, %r2298, %r2293;
	add.s32 	%r2300, %r2299, %r501;
	add.s32 	%r2301, %r2300, 1747873779;
	add.s32 	%r2302, %r2289, %r2297;
	add.s32 	%r2303, %r2301, %r2204;
	add.s32 	%r2304, %r2302, %r2301;
	shf.l.wrap.b32 	%r2305, %r2303, %r2303, 26;
	shf.l.wrap.b32 	%r2306, %r2303, %r2303, 21;
	xor.b32  	%r2307, %r2305, %r2306;
	shf.l.wrap.b32 	%r2308, %r2303, %r2303, 7;
	xor.b32  	%r2309, %r2307, %r2308;
	shf.l.wrap.b32 	%r2310, %r2304, %r2304, 30;
	shf.l.wrap.b32 	%r2311, %r2304, %r2304, 19;
	xor.b32  	%r2312, %r2310, %r2311;
	shf.l.wrap.b32 	%r2313, %r2304, %r2304, 10;
	xor.b32  	%r2314, %r2312, %r2313;
	and.b32  	%r2315, %r2303, %r2278;
	not.b32 	%r2316, %r2303;
	and.b32  	%r2317, %r2253, %r2316;
	or.b32  	%r2318, %r2317, %r2315;
	xor.b32  	%r2319, %r2279, %r2254;
	and.b32  	%r2320, %r2304, %r2319;
	and.b32  	%r2321, %r2279, %r2254;
	xor.b32  	%r2322, %r2320, %r2321;
	add.s32 	%r2323, %r2228, %r2309;
	add.s32 	%r2324, %r2323, %r2318;
	add.s32 	%r2325, %r2324, %r513;
	add.s32 	%r2326, %r2325, 1955562222;
	add.s32 	%r2327, %r2314, %r2322;
	add.s32 	%r2328, %r2326, %r2229;
	add.s32 	%r2329, %r2327, %r2326;
	shf.l.wrap.b32 	%r2330, %r2328, %r2328, 26;
	shf.l.wrap.b32 	%r2331, %r2328, %r2328, 21;
	xor.b32  	%r2332, %r2330, %r2331;
	shf.l.wrap.b32 	%r2333, %r2328, %r2328, 7;
	xor.b32  	%r2334, %r2332, %r2333;
	shf.l.wrap.b32 	%r2335, %r2329, %r2329, 30;
	shf.l.wrap.b32 	%r2336, %r2329, %r2329, 19;
	xor.b32  	%r2337, %r2335, %r2336;
	shf.l.wrap.b32 	%r2338, %r2329, %r2329, 10;
	xor.b32  	%r2339, %r2337, %r2338;
	and.b32  	%r2340, %r2328, %r2303;
	not.b32 	%r2341, %r2328;
	and.b32  	%r2342, %r2278, %r2341;
	or.b32  	%r2343, %r2342, %r2340;
	xor.b32  	%r2344, %r2304, %r2279;
	and.b32  	%r2345, %r2329, %r2344;
	and.b32  	%r2346, %r2304, %r2279;
	xor.b32  	%r2347, %r2345, %r2346;
	add.s32 	%r2348, %r2253, %r2334;
	add.s32 	%r2349, %r2348, %r2343;
	add.s32 	%r2350, %r2349, %r525;
	add.s32 	%r2351, %r2350, 2024104815;
	add.s32 	%r2352, %r2339, %r2347;
	add.s32 	%r2353, %r2351, %r2254;
	add.s32 	%r2354, %r2352, %r2351;
	shf.l.wrap.b32 	%r2355, %r2353, %r2353, 26;
	shf.l.wrap.b32 	%r2356, %r2353, %r2353, 21;
	xor.b32  	%r2357, %r2355, %r2356;
	shf.l.wrap.b32 	%r2358, %r2353, %r2353, 7;
	xor.b32  	%r2359, %r2357, %r2358;
	shf.l.wrap.b32 	%r2360, %r2354, %r2354, 30;
	shf.l.wrap.b32 	%r2361, %r2354, %r2354, 19;
	xor.b32  	%r2362, %r2360, %r2361;
	shf.l.wrap.b32 	%r2363, %r2354, %r2354, 10;
	xor.b32  	%r2364, %r2362, %r2363;
	and.b32  	%r2365, %r2353, %r2328;
	not.b32 	%r2366, %r2353;
	and.b32  	%r2367, %r2303, %r2366;
	or.b32  	%r2368, %r2367, %r2365;
	xor.b32  	%r2369, %r2329, %r2304;
	and.b32  	%r2370, %r2354, %r2369;
	and.b32  	%r2371, %r2329, %r2304;
	xor.b32  	%r2372, %r2370, %r2371;
	add.s32 	%r2373, %r2278, %r2359;
	add.s32 	%r2374, %r2373, %r2368;
	add.s32 	%r2375, %r2374, %r537;
	add.s32 	%r2376, %r2375, -2067236844;
	add.s32 	%r2377, %r2364, %r2372;
	add.s32 	%r2378, %r2376, %r2279;
	add.s32 	%r2379, %r2377, %r2376;
	shf.l.wrap.b32 	%r2380, %r2378, %r2378, 26;
	shf.l.wrap.b32 	%r2381, %r2378, %r2378, 21;
	xor.b32  	%r2382, %r2380, %r2381;
	shf.l.wrap.b32 	%r2383, %r2378, %r2378, 7;
	xor.b32  	%r2384, %r2382, %r2383;
	shf.l.wrap.b32 	%r2385, %r2379, %r2379, 30;
	shf.l.wrap.b32 	%r2386, %r2379, %r2379, 19;
	xor.b32  	%r2387, %r2385, %r2386;
	shf.l.wrap.b32 	%r2388, %r2379, %r2379, 10;
	xor.b32  	%r2389, %r2387, %r2388;
	and.b32  	%r2390, %r2378, %r2353;
	not.b32 	%r2391, %r2378;
	and.b32  	%r2392, %r2328, %r2391;
	or.b32  	%r2393, %r2392, %r2390;
	xor.b32  	%r2394, %r2354, %r2329;
	and.b32  	%r2395, %r2379, %r2394;
	and.b32  	%r2396, %r2354, %r2329;
	xor.b32  	%r2397, %r2395, %r2396;
	add.s32 	%r2398, %r2303, %r2384;
	add.s32 	%r2399, %r2398, %r2393;
	add.s32 	%r2400, %r2399, %r549;
	add.s32 	%r2401, %r2400, -1933114872;
	add.s32 	%r2402, %r2389, %r2397;
	add.s32 	%r2403, %r2401, %r2304;
	add.s32 	%r2404, %r2402, %r2401;
	shf.l.wrap.b32 	%r2405, %r2403, %r2403, 26;
	shf.l.wrap.b32 	%r2406, %r2403, %r2403, 21;
	xor.b32  	%r2407, %r2405, %r2406;
	shf.l.wrap.b32 	%r2408, %r2403, %r2403, 7;
	xor.b32  	%r2409, %r2407, %r2408;
	shf.l.wrap.b32 	%r2410, %r2404, %r2404, 30;
	shf.l.wrap.b32 	%r2411, %r2404, %r2404, 19;
	xor.b32  	%r2412, %r2410, %r2411;
	shf.l.wrap.b32 	%r2413, %r2404, %r2404, 10;
	xor.b32  	%r2414, %r2412, %r2413;
	and.b32  	%r2415, %r2403, %r2378;
	not.b32 	%r2416, %r2403;
	and.b32  	%r2417, %r2353, %r2416;
	or.b32  	%r2418, %r2417, %r2415;
	xor.b32  	%r2419, %r2379, %r2354;
	and.b32  	%r2420, %r2404, %r2419;
	and.b32  	%r2421, %r2379, %r2354;
	xor.b32  	%r2422, %r2420, %r2421;
	add.s32 	%r2423, %r2328, %r2409;
	add.s32 	%r2424, %r2423, %r2418;
	add.s32 	%r2425, %r2424, %r561;
	add.s32 	%r2426, %r2425, -1866530822;
	add.s32 	%r2427, %r2414, %r2422;
	add.s32 	%r2428, %r2426, %r2329;
	add.s32 	%r2429, %r2427, %r2426;
	shf.l.wrap.b32 	%r2430, %r2428, %r2428, 26;
	shf.l.wrap.b32 	%r2431, %r2428, %r2428, 21;
	xor.b32  	%r2432, %r2430, %r2431;
	shf.l.wrap.b32 	%r2433, %r2428, %r2428, 7;
	xor.b32  	%r2434, %r2432, %r2433;
	shf.l.wrap.b32 	%r2435, %r2429, %r2429, 30;
	shf.l.wrap.b32 	%r2436, %r2429, %r2429, 19;
	xor.b32  	%r2437, %r2435, %r2436;
	shf.l.wrap.b32 	%r2438, %r2429, %r2429, 10;
	xor.b32  	%r2439, %r2437, %r2438;
	and.b32  	%r2440, %r2428, %r2403;
	not.b32 	%r2441, %r2428;
	and.b32  	%r2442, %r2378, %r2441;
	or.b32  	%r2443, %r2442, %r2440;
	xor.b32  	%r2444, %r2404, %r2379;
	and.b32  	%r2445, %r2429, %r2444;
	and.b32  	%r2446, %r2404, %r2379;
	xor.b32  	%r2447, %r2445, %r2446;
	add.s32 	%r2448, %r2353, %r2434;
	add.s32 	%r2449, %r2448, %r2443;
	add.s32 	%r2450, %r2449, %r573;
	add.s32 	%r2451, %r2450, -1538233109;
	add.s32 	%r2452, %r2439, %r2447;
	add.s32 	%r2453, %r2451, %r2354;
	add.s32 	%r2454, %r2452, %r2451;
	shf.l.wrap.b32 	%r2455, %r2453, %r2453, 26;
	shf.l.wrap.b32 	%r2456, %r2453, %r2453, 21;
	xor.b32  	%r2457, %r2455, %r2456;
	shf.l.wrap.b32 	%r2458, %r2453, %r2453, 7;
	xor.b32  	%r2459, %r2457, %r2458;
	shf.l.wrap.b32 	%r2460, %r2454, %r2454, 30;
	shf.l.wrap.b32 	%r2461, %r2454, %r2454, 19;
	xor.b32  	%r2462, %r2460, %r2461;
	shf.l.wrap.b32 	%r2463, %r2454, %r2454, 10;
	xor.b32  	%r2464, %r2462, %r2463;
	and.b32  	%r2465, %r2453, %r2428;
	not.b32 	%r2466, %r2453;
	and.b32  	%r2467, %r2403, %r2466;
	or.b32  	%r2468, %r2467, %r2465;
	xor.b32  	%r2469, %r2429, %r2404;
	and.b32  	%r2470, %r2454, %r2469;
	and.b32  	%r2471, %r2429, %r2404;
	xor.b32  	%r2472, %r2470, %r2471;
	add.s32 	%r2473, %r2378, %r2459;
	add.s32 	%r2474, %r2473, %r2468;
	add.s32 	%r2475, %r2474, %r925;
	add.s32 	%r2476, %r2475, -1090935817;
	add.s32 	%r2477, %r2464, %r2472;
	add.s32 	%r2478, %r2476, %r2379;
	add.s32 	%r2479, %r2477, %r2476;
	shf.l.wrap.b32 	%r2480, %r2478, %r2478, 26;
	shf.l.wrap.b32 	%r2481, %r2478, %r2478, 21;
	xor.b32  	%r2482, %r2480, %r2481;
	shf.l.wrap.b32 	%r2483, %r2478, %r2478, 7;
	xor.b32  	%r2484, %r2482, %r2483;
	shf.l.wrap.b32 	%r2485, %r2479, %r2479, 30;
	shf.l.wrap.b32 	%r2486, %r2479, %r2479, 19;
	xor.b32  	%r2487, %r2485, %r2486;
	shf.l.wrap.b32 	%r2488, %r2479, %r2479, 10;
	xor.b32  	%r2489, %r2487, %r2488;
	and.b32  	%r2490, %r2478, %r2453;
	not.b32 	%r2491, %r2478;
	and.b32  	%r2492, %r2428, %r2491;
	or.b32  	%r2493, %r2492, %r2490;
	xor.b32  	%r2494, %r2454, %r2429;
	and.b32  	%r2495, %r2479, %r2494;
	and.b32  	%r2496, %r2454, %r2429;
	xor.b32  	%r2497, %r2495, %r2496;
	add.s32 	%r2498, %r2403, %r2484;
	add.s32 	%r2499, %r2498, %r2493;
	add.s32 	%r2500, %r2499, %r934;
	add.s32 	%r2501, %r2500, -965641998;
	add.s32 	%r2502, %r2489, %r2497;
	add.s32 	%r2503, %r2501, %r2404;
	add.s32 	%r2504, %r2502, %r2501;
	add.s32 	%r8, %r2504, 1779033703;
	add.s32 	%r9, %r2479, -1150833019;
	add.s32 	%r10, %r2454, 1013904242;
	add.s32 	%r11, %r2429, -1521486534;
	add.s32 	%r12, %r2503, 1359893119;
	add.s32 	%r13, %r2478, -1694144372;
	add.s32 	%r14, %r2453, 528734635;
	add.s32 	%r2505, %r2428, 1541459225;
	shr.u32 	%r2506, %r8, 24;
	shr.u32 	%r2507, %r8, 16;
	shr.u32 	%r2508, %r8, 8;
	shr.u32 	%r2509, %r9, 24;
	shr.u32 	%r2510, %r9, 16;
	shr.u32 	%r2511, %r9, 8;
	shr.u32 	%r2512, %r10, 24;
	shr.u32 	%r2513, %r10, 16;
	shr.u32 	%r2514, %r10, 8;
	shr.u32 	%r2515, %r11, 24;
	shr.u32 	%r2516, %r11, 16;
	shr.u32 	%r2517, %r11, 8;
	shr.u32 	%r2518, %r12, 24;
	shr.u32 	%r2519, %r12, 16;
	shr.u32 	%r2520, %r12, 8;
	shr.u32 	%r2521, %r13, 24;
	shr.u32 	%r2522, %r13, 16;
	shr.u32 	%r2523, %r13, 8;
	shr.u32 	%r2524, %r14, 24;
	shr.u32 	%r2525, %r14, 16;
	shr.u32 	%r2526, %r14, 8;
	prmt.b32 	%r15, %r2505, 0, 291;
	and.b32  	%r2527, %r2507, 255;
	mad.lo.s32 	%r2528, %r2506, 31, %r2527;
	and.b32  	%r2529, %r2508, 255;
	mad.lo.s32 	%r2530, %r2528, 31, %r2529;
	and.b32  	%r2531, %r8, 255;
	mad.lo.s32 	%r2532, %r2530, 31, %r2531;
	mad.lo.s32 	%r2533, %r2532, 31, %r2509;
	and.b32  	%r2534, %r2510, 255;
	mad.lo.s32 	%r2535, %r2533, 31, %r2534;
	and.b32  	%r2536, %r2511, 255;
	mad.lo.s32 	%r2537, %r2535, 31, %r2536;
	and.b32  	%r2538, %r9, 255;
	mad.lo.s32 	%r2539, %r2537, 31, %r2538;
	mad.lo.s32 	%r2540, %r2539, 31, %r2512;
	and.b32  	%r2541, %r2513, 255;
	mad.lo.s32 	%r2542, %r2540, 31, %r2541;
	and.b32  	%r2543, %r2514, 255;
	mad.lo.s32 	%r2544, %r2542, 31, %r2543;
	and.b32  	%r2545, %r10, 255;
	mad.lo.s32 	%r2546, %r2544, 31, %r2545;
	mad.lo.s32 	%r2547, %r2546, 31, %r2515;
	and.b32  	%r2548, %r2516, 255;
	mad.lo.s32 	%r2549, %r2547, 31, %r2548;
	and.b32  	%r2550, %r2517, 255;
	mad.lo.s32 	%r2551, %r2549, 31, %r2550;
	and.b32  	%r2552, %r11, 255;
	mad.lo.s32 	%r2553, %r2551, 31, %r2552;
	mad.lo.s32 	%r2554, %r2553, 31, %r2518;
	and.b32  	%r2555, %r2519, 255;
	mad.lo.s32 	%r2556, %r2554, 31, %r2555;
	and.b32  	%r2557, %r2520, 255;
	mad.lo.s32 	%r2558, %r2556, 31, %r2557;
	and.b32  	%r2559, %r12, 255;
	mad.lo.s32 	%r2560, %r2558, 31, %r2559;
	mad.lo.s32 	%r2561, %r2560, 31, %r2521;
	and.b32  	%r2562, %r2522, 255;
	mad.lo.s32 	%r2563, %r2561, 31, %r2562;
	and.b32  	%r2564, %r2523, 255;
	mad.lo.s32 	%r2565, %r2563, 31, %r2564;
	and.b32  	%r2566, %r13, 255;
	mad.lo.s32 	%r2567, %r2565, 31, %r2566;
	mad.lo.s32 	%r2568, %r2567, 31, %r2524;
	and.b32  	%r2569, %r2525, 255;
	mad.lo.s32 	%r2570, %r2568, 31, %r2569;
	and.b32  	%r2571, %r2526, 255;
	mad.lo.s32 	%r2572, %r2570, 31, %r2571;
	and.b32  	%r2573, %r14, 255;
	mad.lo.s32 	%r2574, %r2572, 31, %r2573;
	and.b32  	%r2575, %r15, 255;
	mad.lo.s32 	%r2576, %r2574, 31, %r2575;
	shr.u32 	%r2577, %r15, 8;
	and.b32  	%r2578, %r2577, 255;
	mad.lo.s32 	%r2579, %r2576, 31, %r2578;
	shr.u32 	%r2580, %r15, 16;
	and.b32  	%r2581, %r2580, 255;
	mad.lo.s32 	%r2582, %r2579, 31, %r2581;
	shr.u32 	%r2583, %r15, 24;
	mad.lo.s32 	%r2584, %r2582, 31, %r2583;
	rem.u32 	%r2625, %r2584, %r2622;
	mul.wide.s32 	%rd46, %r2625, 4;
	add.s64 	%rd47, %rd1, %rd46;
	ld.global.u32 	%r2624, [%rd47];
	setp.eq.s32 	%p2, %r2624, -1;
	@%p2 bra 	$L__BB0_17;
	prmt.b32 	%r18, %r8, 0, 291;
	prmt.b32 	%r19, %r9, 0, 291;
	prmt.b32 	%r20, %r10, 0, 291;
	prmt.b32 	%r21, %r11, 0, 291;
	prmt.b32 	%r22, %r12, 0, 291;
	prmt.b32 	%r23, %r13, 0, 291;
	prmt.b32 	%r24, %r14, 0, 291;
	mov.b16 	%rs34, 0;
$L__BB0_5:
	and.b16  	%rs21, %rs34, 255;
	setp.eq.s16 	%p3, %rs21, 0;
	@%p3 bra 	$L__BB0_6;
	bra.uni 	$L__BB0_17;
$L__BB0_6:
	ld.param.u64 	%rd64, [_Z30find_passwords_optimized_multiPKhS0_iP13FoundPasswordPiPKii_param_1];
	shl.b32 	%r2585, %r2624, 5;
	cvt.s64.s32 	%rd48, %r2585;
	cvta.to.global.u64 	%rd49, %rd64;
	add.s64 	%rd5, %rd49, %rd48;
	ld.global.u32 	%r2586, [%rd5];
	setp.eq.s32 	%p4, %r18, %r2586;
	mov.b16 	%rs34, 0;
	@%p4 bra 	$L__BB0_7;
	bra.uni 	$L__BB0_16;
$L__BB0_7:
	ld.global.u32 	%r2587, [%rd5+4];
	setp.ne.s32 	%p5, %r19, %r2587;
	@%p5 bra 	$L__BB0_16;
	ld.global.u32 	%r2588, [%rd5+8];
	setp.ne.s32 	%p6, %r20, %r2588;
	@%p6 bra 	$L__BB0_16;
	ld.global.u32 	%r2589, [%rd5+12];
	setp.ne.s32 	%p7, %r21, %r2589;
	@%p7 bra 	$L__BB0_16;
	ld.global.u32 	%r2590, [%rd5+16];
	setp.ne.s32 	%p8, %r22, %r2590;
	@%p8 bra 	$L__BB0_16;
	ld.global.u32 	%r2591, [%rd5+20];
	setp.ne.s32 	%p9, %r23, %r2591;
	@%p9 bra 	$L__BB0_16;
	ld.global.u32 	%r2592, [%rd5+24];
	setp.ne.s32 	%p10, %r24, %r2592;
	@%p10 bra 	$L__BB0_16;
	ld.global.u32 	%r2593, [%rd5+28];
	setp.eq.s32 	%p11, %r15, %r2593;
	@%p11 bra 	$L__BB0_14;
	bra.uni 	$L__BB0_16;
$L__BB0_14:
	ld.param.u64 	%rd66, [_Z30find_passwords_optimized_multiPKhS0_iP13FoundPasswordPiPKii_param_4];
	cvta.to.global.u64 	%rd50, %rd66;
	atom.global.add.u32 	%r27, [%rd50], 1;
	setp.gt.s32 	%p12, %r27, 999;
	mov.b16 	%rs34, 1;
	@%p12 bra 	$L__BB0_16;
	ld.param.u64 	%rd65, [_Z30find_passwords_optimized_multiPKhS0_iP13FoundPasswordPiPKii_param_3];
	cvta.to.global.u64 	%rd51, %rd65;
	mul.wide.s32 	%rd52, %r27, 47;
	add.s64 	%rd53, %rd51, %rd52;
	st.global.u8 	[%rd53], %rs1;
	st.global.u8 	[%rd53+1], %rs2;
	st.global.u8 	[%rd53+2], %rs3;
	st.global.u8 	[%rd53+3], %rs4;
	st.global.u8 	[%rd53+4], %rs5;
	st.global.u8 	[%rd53+5], %rs6;
	mov.b16 	%rs32, 0;
	st.global.u8 	[%rd53+6], %rs32;
	shr.u32 	%r2594, %r18, 24;
	st.global.u8 	[%rd53+10], %r2594;
	shr.u32 	%r2595, %r18, 16;
	st.global.u8 	[%rd53+9], %r2595;
	shr.u32 	%r2596, %r18, 8;
	st.global.u8 	[%rd53+8], %r2596;
	st.global.u8 	[%rd53+7], %r18;
	shr.u32 	%r2597, %r19, 24;
	st.global.u8 	[%rd53+14], %r2597;
	shr.u32 	%r2598, %r19, 16;
	st.global.u8 	[%rd53+13], %r2598;
	shr.u32 	%r2599, %r19, 8;
	st.global.u8 	[%rd53+12], %r2599;
	st.global.u8 	[%rd53+11], %r19;
	shr.u32 	%r2600, %r20, 24;
	st.global.u8 	[%rd53+18], %r2600;
	shr.u32 	%r2601, %r20, 16;
	st.global.u8 	[%rd53+17], %r2601;
	shr.u32 	%r2602, %r20, 8;
	st.global.u8 	[%rd53+16], %r2602;
	st.global.u8 	[%rd53+15], %r20;
	shr.u32 	%r2603, %r21, 24;
	st.global.u8 	[%rd53+22], %r2603;
	shr.u32 	%r2604, %r21, 16;
	st.global.u8 	[%rd53+21], %r2604;
	shr.u32 	%r2605, %r21, 8;
	st.global.u8 	[%rd53+20], %r2605;
	st.global.u8 	[%rd53+19], %r21;
	shr.u32 	%r2606, %r22, 24;
	st.global.u8 	[%rd53+26], %r2606;
	shr.u32 	%r2607, %r22, 16;
	st.global.u8 	[%rd53+25], %r2607;
	shr.u32 	%r2608, %r22, 8;
	st.global.u8 	[%rd53+24], %r2608;
	st.global.u8 	[%rd53+23], %r22;
	shr.u32 	%r2609, %r23, 24;
	st.global.u8 	[%rd53+30], %r2609;
	shr.u32 	%r2610, %r23, 16;
	st.global.u8 	[%rd53+29], %r2610;
	shr.u32 	%r2611, %r23, 8;
	st.global.u8 	[%rd53+28], %r2611;
	st.global.u8 	[%rd53+27], %r23;
	shr.u32 	%r2612, %r24, 24;
	st.global.u8 	[%rd53+34], %r2612;
	shr.u32 	%r2613, %r24, 16;
	st.global.u8 	[%rd53+33], %r2613;
	shr.u32 	%r2614, %r24, 8;
	st.global.u8 	[%rd53+32], %r2614;
	st.global.u8 	[%rd53+31], %r24;
	shr.u32 	%r2615, %r15, 24;
	st.global.u8 	[%rd53+38], %r2615;
	shr.u32 	%r2616, %r15, 16;
	st.global.u8 	[%rd53+37], %r2616;
	shr.u32 	%r2617, %r15, 8;
	st.global.u8 	[%rd53+36], %r2617;
	st.global.u8 	[%rd53+35], %r15;
	shr.u64 	%rd54, %rd3, 56;
	st.global.u8 	[%rd53+46], %rd54;
	shr.u64 	%rd55, %rd3, 48;
	st.global.u8 	[%rd53+45], %rd55;
	shr.u64 	%rd56, %rd3, 40;
	st.global.u8 	[%rd53+44], %rd56;
	shr.u64 	%rd57, %rd3, 32;
	st.global.u8 	[%rd53+43], %rd57;
	shr.u64 	%rd58, %rd3, 24;
	st.global.u8 	[%rd53+42], %rd58;
	shr.u64 	%rd59, %rd3, 16;
	st.global.u8 	[%rd53+41], %rd59;
	shr.u64 	%rd60, %rd3, 8;
	st.global.u8 	[%rd53+40], %rd60;
	st.global.u8 	[%rd53+39], %rd3;
$L__BB0_16:
	ld.param.u32 	%r2623, [_Z30find_passwords_optimized_multiPKhS0_iP13FoundPasswordPiPKii_param_6];
	add.s32 	%r2618, %r2625, 1;
	rem.s32 	%r2625, %r2618, %r2623;
	mul.wide.s32 	%rd61, %r2625, 4;
	add.s64 	%rd62, %rd1, %rd61;
	ld.global.u32 	%r2624, [%rd62];
	setp.ne.s32 	%p13, %r2624, -1;
	@%p13 bra 	$L__BB0_5;
$L__BB0_17:
	mov.u32 	%r2619, %ntid.x;
	mov.u32 	%r2620, %nctaid.x;
	mul.lo.s32 	%r2621, %r2619, %r2620;
	cvt.u64.u32 	%rd63, %r2621;
	add.s64 	%rd67, %rd67, %rd63;
	setp.lt.u64 	%p14, %rd67, 56800235584;
	@%p14 bra 	$L__BB0_3;
	ret;

}


// ===== COMPILED SASS (sm_100) =====

	.target	sm_100

	.elftype	@"ET_EXEC"


//--------------------- .note.nv.tkinfo           --------------------------
	.section	.note.nv.tkinfo,"",@"SHT_NOTE"
	.sectionflags	@"SHF_NOTE_NV_TKINFO"
	.tkinfo
        /*0018*/ 	.word	0x00000002
        /*0030*/ 	.string	""
        /*0030*/ 	.string	"ptxas"
        /*0030*/ 	.string	"Cuda compilation tools, release 13.0, V13.0.88"
        /*0030*/ 	.string	"Build cuda_13.0.r13.0/compiler.36424714_0"
        /*0030*/ 	.string	"-arch sm_100 -m 64 "



//--------------------- .note.nv.cuinfo           --------------------------
	.section	.note.nv.cuinfo,"",@"SHT_NOTE"
	.sectionflags	@"SHF_NOTE_NV_CUINFO"
        /*0018*/ 	.short	0x0002
        /*001a*/ 	.short	0x0064
        /*001c*/ 	.short	0x0082
	.zero		2


//--------------------- .nv.info                  --------------------------
	.section	.nv.info,"",@"SHT_CUDA_INFO"
	.align	4


	//----- nvinfo : EIATTR_REGCOUNT
	.align		4
        /*0000*/ 	.byte	0x04, 0x2f
        /*0002*/ 	.short	(.L_6 - .L_5)
	.align		4
.L_5:
        /*0004*/ 	.word	index@(_Z30find_passwords_optimized_multiPKhS0_iP13FoundPasswordPiPKii)
        /*0008*/ 	.word	0x00000030


	//----- nvinfo : EIATTR_FRAME_SIZE
	.align		4
.L_6:
        /*000c*/ 	.byte	0x04, 0x11
        /*000e*/ 	.short	(.L_8 - .L_7)
	.align		4
.L_7:
        /*0010*/ 	.word	index@(_Z30find_passwords_optimized_multiPKhS0_iP13FoundPasswordPiPKii)
        /*0014*/ 	.word	0x00000000


	//----- nvinfo : EIATTR_MIN_STACK_SIZE
	.align		4
.L_8:
        /*0018*/ 	.byte	0x04, 0x12
        /*001a*/ 	.short	(.L_10 - .L_9)
	.align		4
.L_9:
        /*001c*/ 	.word	index@(_Z30find_passwords_optimized_multiPKhS0_iP13FoundPasswordPiPKii)
        /*0020*/ 	.word	0x00000000
.L_10:


//--------------------- .nv.compat                --------------------------
	.section	.nv.compat,"",@"SHT_CUDA_COMPAT_INFO"
	.align	4
        /*0000*/ 	.byte	0x02, 0x09, 0x00, 0x00, 0x02, 0x02, 0x01, 0x00, 0x02, 0x05, 0x05, 0x00, 0x03, 0x07, 0x01, 0x01
        /*0010*/ 	.byte	0x02, 0x03, 0x00, 0x00, 0x02, 0x06, 0x01, 0x00, 0x04, 0x0b, 0x08, 0x00, 0x09, 0x00, 0x00, 0x00
        /*0020*/ 	.byte	0x00, 0x00, 0x00, 0x00


//--------------------- .nv.info._Z30find_passwords_optimized_multiPKhS0_iP13FoundPasswordPiPKii --------------------------
	.section	.nv.info._Z30find_passwords_optimized_multiPKhS0_iP13FoundPasswordPiPKii,"",@"SHT_CUDA_INFO"
	.sectionflags	@""
	.align	4


	//----- nvinfo : EIATTR_CUDA_API_VERSION
	.align		4
        /*0000*/ 	.byte	0x04, 0x37
        /*0002*/ 	.short	(.L_12 - .L_11)
.L_11:
        /*0004*/ 	.word	0x00000082


	//----- nvinfo : EIATTR_KPARAM_INFO
	.align		4
.L_12:
        /*0008*/ 	.byte	0x04, 0x17
        /*000a*/ 	.short	(.L_14 - .L_13)
.L_13:
        /*000c*/ 	.word	0x00000000
        /*0010*/ 	.short	0x0006
        /*0012*/ 	.short	0x0030
        /*0014*/ 	.byte	0x00, 0xf0, 0x11, 0x00


	//----- nvinfo : EIATTR_KPARAM_INFO
	.align		4
.L_14:
        /*0018*/ 	.byte	0x04, 0x17
        /*001a*/ 	.short	(.L_16 - .L_15)
.L_15:
        /*001c*/ 	.word	0x00000000
        /*0020*/ 	.short	0x0005
        /*0022*/ 	.short	0x0028
        /*0024*/ 	.byte	0x00, 0xf5, 0x21, 0x00


	//----- nvinfo : EIATTR_KPARAM_INFO
	.align		4
.L_16:
        /*0028*/ 	.byte	0x04, 0x17
        /*002a*/ 	.short	(.L_18 - .L_17)
.L_17:
        /*002c*/ 	.word	0x00000000
        /*0030*/ 	.short	0x0004
        /*0032*/ 	.short	0x0020
        /*0034*/ 	.byte	0x00, 0xf5, 0x21, 0x00


	//----- nvinfo : EIATTR_KPARAM_INFO
	.align		4
.L_18:
        /*0038*/ 	.byte	0x04, 0x17
        /*003a*/ 	.short	(.L_20 - .L_19)
.L_19:
        /*003c*/ 	.word	0x00000000
        /*0040*/ 	.short	0x0003
        /*0042*/ 	.short	0x0018
        /*0044*/ 	.byte	0x00, 0xf5, 0x21, 0x00


	//----- nvinfo : EIATTR_KPARAM_INFO
	.align		4
.L_20:
        /*0048*/ 	.byte	0x04, 0x17
        /*004a*/ 	.short	(.L_22 - .L_21)
.L_21:
        /*004c*/ 	.word	0x00000000
        /*0050*/ 	.short	0x0002
        /*0052*/ 	.short	0x0010
        /*0054*/ 	.byte	0x00, 0xf0, 0x11, 0x00


	//----- nvinfo : EIATTR_KPARAM_INFO
	.align		4
.L_22:
        /*0058*/ 	.byte	0x04, 0x17
        /*005a*/ 	.short	(.L_24 - .L_23)
.L_23:
        /*005c*/ 	.word	0x00000000
        /*0060*/ 	.short	0x0001
        /*0062*/ 	.short	0x0008
        /*0064*/ 	.byte	0x00, 0xf5, 0x21, 0x00


	//----- nvinfo : EIATTR_KPARAM_INFO
	.align		4
.L_24:
        /*0068*/ 	.byte	0x04, 0x17
        /*006a*/ 	.short	(.L_26 - .L_25)
.L_25:
        /*006c*/ 	.word	0x00000000
        /*0070*/ 	.short	0x0000
        /*0072*/ 	.short	0x0000
        /*0074*/ 	.byte	0x00, 0xf5, 0x21, 0x00


	//----- nvinfo : EIATTR_SPARSE_MMA_MASK
	.align		4
.L_26:
        /*0078*/ 	.byte	0x03, 0x50
        /*007a*/ 	.short	0x0000


	//----- nvinfo : EIATTR_MAXREG_COUNT
	.align		4
        /*007c*/ 	.byte	0x03, 0x1b
        /*007e*/ 	.short	0x00ff


	//----- nvinfo : EIATTR_NUM_BARRIERS
	.align		4
        /*0080*/ 	.byte	0x02, 0x4c
        /*0082*/ 	.byte	0x01
	.zero		1


	//----- nvinfo : EIATTR_MERCURY_ISA_VERSION
	.align		4
        /*0084*/ 	.byte	0x03, 0x5f
        /*0086*/ 	.short	0x0101


	//----- nvinfo : EIATTR_INT_WARP_WIDE_INSTR_OFFSETS
	.align		4
        /*0088*/ 	.byte	0x04, 0x31
        /*008a*/ 	.short	(.L_28 - .L_27)


	//   ....[0]....
.L_27:
        /*008c*/ 	.word	0x000065f0


	//   ....[1]....
        /*0090*/ 	.word	0x00006690


	//----- nvinfo : EIATTR_VRC_CTA_INIT_COUNT
	.align		4
.L_28:
        /*0094*/ 	.byte	0x02, 0x4a
	.zero		1
	.zero		1


	//----- nvinfo : EIATTR_EXIT_INSTR_OFFSETS
	.align		4
        /*0098*/ 	.byte	0x04, 0x1c
        /*009a*/ 	.short	(.L_30 - .L_29)


	//   ....[0]....
.L_29:
        /*009c*/ 	.word	0x00006e50


	//----- nvinfo : EIATTR_CRS_STACK_SIZE
	.align		4
.L_30:
        /*00a0*/ 	.byte	0x04, 0x1e
        /*00a2*/ 	.short	(.L_32 - .L_31)
.L_31:
        /*00a4*/ 	.word	0x00000000


	//----- nvinfo : EIATTR_CBANK_PARAM_SIZE
	.align		4
.L_32:
        /*00a8*/ 	.byte	0x03, 0x19
        /*00aa*/ 	.short	0x0034


	//----- nvinfo : EIATTR_PARAM_CBANK
	.align		4
        /*00ac*/ 	.byte	0x04, 0x0a
        /*00ae*/ 	.short	(.L_34 - .L_33)
	.align		4
.L_33:
        /*00b0*/ 	.word	index@(.nv.constant0._Z30find_passwords_optimized_multiPKhS0_iP13FoundPasswordPiPKii)
        /*00b4*/ 	.short	0x0380
        /*00b6*/ 	.short	0x0034


	//----- nvinfo : EIATTR_SW_WAR
	.align		4
.L_34:
        /*00b8*/ 	.byte	0x04, 0x36
        /*00ba*/ 	.short	(.L_36 - .L_35)
.L_35:
        /*00bc*/ 	.word	0x00000008
.L_36:


//--------------------- .nv.callgraph             --------------------------
	.section	.nv.callgraph,"",@"SHT_CUDA_CALLGRAPH"
	.align	4
	.sectionentsize	8
	.align		4
        /*0000*/ 	.word	0x00000000
	.align		4
        /*0004*/ 	.word	0xffffffff
	.align		4
        /*0008*/ 	.word	0x00000000
	.align		4
        /*000c*/ 	.word	0xfffffffe
	.align		4
        /*0010*/ 	.word	0x00000000
	.align		4
        /*0014*/ 	.word	0xfffffffd
	.align		4
        /*0018*/ 	.word	0x00000000
	.align		4
        /*001c*/ 	.word	0xfffffffc


//--------------------- .nv.constant3             --------------------------
	.section	.nv.constant3,"a",@progbits
	.align	8
.nv.constant3:
	.type		total_passwords,@object
	.size		total_passwords,(d_target_salt - total_passwords)
total_passwords:
        /*0000*/ 	.byte	0x40, 0xd0, 0x8e, 0x39, 0x0d, 0x00, 0x00, 0x00
	.type		d_target_salt,@object
	.size		d_target_salt,(d_target_hash - d_target_salt)
d_target_salt:
	.zero		17
	.type		d_target_hash,@object
	.size		d_target_hash,(charset - d_target_hash)
d_target_hash:
	.zero		32
	.type		charset,@object
	.size		charset,(K - charset)
charset:
        /*0039*/ 	.byte	0x61, 0x62, 0x63, 0x64, 0x65, 0x66, 0x67, 0x68, 0x69, 0x6a, 0x6b, 0x6c, 0x6d, 0x6e, 0x6f, 0x70
        /*0049*/ 	.byte	0x71, 0x72, 0x73, 0x74, 0x75, 0x76, 0x77, 0x78, 0x79, 0x7a, 0x41, 0x42, 0x43, 0x44, 0x45, 0x46
        /*0059*/ 	.byte	0x47, 0x48, 0x49, 0x4a, 0x4b, 0x4c, 0x4d, 0x4e, 0x4f, 0x50, 0x51, 0x52, 0x53, 0x54, 0x55, 0x56
        /*0069*/ 	.byte	0x57, 0x58, 0x59, 0x5a, 0x30, 0x31, 0x32, 0x33, 0x34, 0x35, 0x36, 0x37, 0x38, 0x39, 0x00
	.type		K,@object
	.size		K,(.L_4 - K)
K:
        /*0078*/ 	.byte	0x98, 0x2f, 0x8a, 0x42, 0x91, 0x44, 0x37, 0x71, 0xcf, 0xfb, 0xc0, 0xb5, 0xa5, 0xdb, 0xb5, 0xe9
        /* <DEDUP_REMOVED lines=15> */
.L_4:


//--------------------- .text._Z30find_passwords_optimized_multiPKhS0_iP13FoundPasswordPiPKii --------------------------
	.section	.text._Z30find_passwords_optimized_multiPKhS0_iP13FoundPasswordPiPKii,"ax",@progbits
	.align	128
        .global         _Z30find_passwords_optimized_multiPKhS0_iP13FoundPasswordPiPKii
        .type           _Z30find_passwords_optimized_multiPKhS0_iP13FoundPasswordPiPKii,@function
        .size           _Z30find_passwords_optimized_multiPKhS0_iP13FoundPasswordPiPKii,(.L_x_7 - _Z30find_passwords_optimized_multiPKhS0_iP13FoundPasswordPiPKii)
        .other          _Z30find_passwords_optimized_multiPKhS0_iP13FoundPasswordPiPKii,@"STO_CUDA_ENTRY STV_DEFAULT"
_Z30find_passwords_optimized_multiPKhS0_iP13FoundPasswordPiPKii:
.text._Z30find_passwords_optimized_multiPKhS0_iP13FoundPasswordPiPKii:
[----:B------:R-:W-:Y:S01]  /*0000*/  LDC R1, c[0x0][0x37c] ;  /* 0x0000df00ff017b82 */ /* 0x000fe20000000800 */
[----:B------:R-:W0:Y:S01]  /*0010*/  S2R R11, SR_TID.X ;  /* 0x00000000000b7919 */ /* 0x000e220000002100 */
[----:B------:R-:W1:Y:S06]  /*0020*/  LDCU.64 UR8, c[0x0][0x358] ;  /* 0x00006b00ff0877ac */ /* 0x000e6c0008000a00 */
[----:B------:R-:W2:Y:S01]  /*0030*/  S2UR UR5, SR_CgaCtaId ;  /* 0x00000000000579c3 */ /* 0x000ea20000008800 */
[----:B------:R-:W-:Y:S01]  /*0040*/  UMOV UR4, 0x400 ;  /* 0x0000040000047882 */ /* 0x000fe20000000000 */
[----:B------:R-:W3:Y:S01]  /*0050*/  LDCU.64 UR10, c[0x0][0x388] ;  /* 0x00007100ff0a77ac */ /* 0x000ee20008000a00 */
[----:B0-----:R-:W-:-:S13]  /*0060*/  ISETP.GT.U32.AND P0, PT, R11, 0x7, PT ;  /* 0x000000070b00780c */ /* 0x001fda0003f04070 */
[----:B------:R-:W0:Y:S02]  /*0070*/  @!P0 LDC.64 R4, c[0x0][0x380] ;  /* 0x0000e000ff048b82 */ /* 0x000e240000000a00 */
[----:B0-----:R-:W-:-:S05]  /*0080*/  @!P0 IADD3 R4, P1, PT, R11, R4, RZ ;  /* 0x000000040b048210 */ /* 0x001fca0007f3e0ff */
[----:B------:R-:W-:-:S05]  /*0090*/  @!P0 IMAD.X R5, RZ, RZ, R5, P1 ;  /* 0x000000ffff058224 */ /* 0x000fca00008e0605 */
[----:B-1----:R-:W4:Y:S01]  /*00a0*/  @!P0 LDG.E.U8 R4, desc[UR8][R4.64] ;  /* 0x0000000804048981 */ /* 0x002f22000c1e1100 */
[----:B--2---:R-:W-:Y:S01]  /*00b0*/  ULEA UR4, UR5, UR4, 0x18 ;  /* 0x0000000405047291 */ /* 0x004fe2000f8ec0ff */
[----:B------:R-:W0:Y:S08]  /*00c0*/  S2UR UR6, SR_CTAID.X ;  /* 0x00000000000679c3 */ /* 0x000e300000002500 */
[----:B------:R-:W0:Y:S01]  /*00d0*/  LDC R10, c[0x0][0x360] ;  /* 0x0000d800ff0a7b82 */ /* 0x000e220000000800 */
[----:B----4-:R-:W-:Y:S07]  /*00e0*/  @!P0 STS.U8 [R11+UR4], R4 ;  /* 0x000000040b008988 */ /* 0x010fee0008000004 */
[----:B------:R-:W-:Y:S06]  /*00f0*/  BAR.SYNC.DEFER_BLOCKING 0x0 ;  /* 0x0000000000007b1d */ /* 0x000fec0000010000 */
[----:B------:R-:W1:Y:S02]  /*0100*/  LDS.64 R2, [UR4] ;  /* 0x00000004ff027984 */ /* 0x000e640008000a00 */
[----:B-1----:R-:W-:-:S02]  /*0110*/  R2UR UR12, R2 ;  /* 0x00000000020c72ca */ /* 0x002fc400000e0000 */
[--C-:B------:R-:W-:Y:S02]  /*0120*/  SHF.R.U32.HI R0, RZ, 0x8, R3.reuse ;  /* 0x00000008ff007819 */ /* 0x100fe40000011603 */
[----:B------:R-:W-:Y:S02]  /*0130*/  SHF.R.U32.HI R5, RZ, 0x10, R3 ;  /* 0x00000010ff057819 */ /* 0x000fe40000011603 */
[----:B------:R-:W-:-:S04]  /*0140*/  LOP3.LUT R2, R0, 0xff0000, RZ, 0xc0, !PT ;  /* 0x00ff000000027812 */ /* 0x000fc800078ec0ff */
[----:B------:R-:W-:Y:S02]  /*0150*/  PRMT R4, R2, 0x4210, R5 ;  /* 0x0000421002047816 */ /* 0x000fe40000000005 */
[----:B------:R-:W-:Y:S01]  /*0160*/  LOP3.LUT R5, R0, 0xff, RZ, 0xc0, !PT ;  /* 0x000000ff00057812 */ /* 0x000fe200078ec0ff */
[----:B------:R-:W-:Y:S02]  /*0170*/  USHF.R.U32.HI UR4, URZ, 0x8, UR12 ;  /* 0x00000008ff047899 */ /* 0x000fe4000801160c */
[----:B------:R-:W-:Y:S01]  /*0180*/  IMAD.U32 R6, RZ, RZ, UR12 ;  /* 0x0000000cff067e24 */ /* 0x000fe2000f8e00ff */
[----:B------:R-:W-:Y:S01]  /*0190*/  USHF.L.U32 UR5, UR12, 0x8, URZ ;  /* 0x000000080c057899 */ /* 0x000fe200080006ff */
[----:B------:R-:W-:Y:S01]  /*01a0*/  LOP3.LUT R4, R4, 0x8000, RZ, 0xfc, !PT ;  /* 0x0000800004047812 */ /* 0x000fe200078efcff */
[----:B------:R-:W-:Y:S02]  /*01b0*/  ULOP3.LUT UR4, UR4, 0xff0000, URZ, 0xc0, !UPT ;  /* 0x00ff000004047892 */ /* 0x000fe4000f8ec0ff */
[----:B------:R-:W-:-:S02]  /*01c0*/  SHF.R.U64 R6, R6, 0x18, R3 ;  /* 0x0000001806067819 */ /* 0x000fc40000001203 */
[----:B------:R-:W-:Y:S01]  /*01d0*/  ULOP3.LUT UR4, UR4, 0xff000000, UR5, 0xf8, !UPT ;  /* 0xff00000004047892 */ /* 0x000fe2000f8ef805 */
[--C-:B------:R-:W-:Y:S02]  /*01e0*/  SHF.R.W.U32 R9, R4, 0x12, R4.reuse ;  /* 0x0000001204097819 */ /* 0x100fe40000001e04 */
[----:B------:R-:W-:Y:S02]  /*01f0*/  LOP3.LUT R2, R6, 0xff00, RZ, 0xc0, !PT ;  /* 0x0000ff0006027812 */ /* 0x000fe400078ec0ff */
[----:B------:R-:W-:Y:S02]  /*0200*/  SHF.R.W.U32 R6, R4, 0x7, R4 ;  /* 0x0000000704067819 */ /* 0x000fe40000001e04 */
[----:B------:R-:W-:Y:S02]  /*0210*/  LOP3.LUT R5, R5, UR4, R2, 0xfe, !PT ;  /* 0x0000000405057c12 */ /* 0x000fe4000f8efe02 */
[----:B------:R-:W-:Y:S02]  /*0220*/  SHF.R.U32.HI R8, RZ, 0x3, R4 ;  /* 0x00000003ff087819 */ /* 0x000fe40000011604 */
[----:B------:R-:W-:-:S02]  /*0230*/  SHF.R.W.U32 R2, R5, 0x7, R5 ;  /* 0x0000000705027819 */ /* 0x000fc40000001e05 */
[--C-:B------:R-:W-:Y:S02]  /*0240*/  SHF.R.W.U32 R7, R5, 0x12, R5.reuse ;  /* 0x0000001205077819 */ /* 0x100fe40000001e05 */
[----:B------:R-:W-:Y:S02]  /*0250*/  SHF.R.U32.HI R4, RZ, 0x3, R5 ;  /* 0x00000003ff047819 */ /* 0x000fe40000011605 */
[----:B------:R-:W-:Y:S02]  /*0260*/  LOP3.LUT R8, R9, R8, R6, 0x96, !PT ;  /* 0x0000000809087212 */ /* 0x000fe400078e9606 */
[----:B------:R-:W-:Y:S01]  /*0270*/  LOP3.LUT R6, R7, R4, R2, 0x96, !PT ;  /* 0x0000000407067212 */ /* 0x000fe200078e9602 */
[----:B0-----:R-:W-:Y:S02]  /*0280*/  IMAD R2, R10, UR6, R11 ;  /* 0x000000060a027c24 */ /* 0x001fe4000f8e020b */
[----:B------:R-:W-:Y:S02]  /*0290*/  IMAD.IADD R4, R5, 0x1, R8 ;  /* 0x0000000105047824 */ /* 0x000fe400078e0208 */
[----:B------:R-:W-:-:S02]  /*02a0*/  IMAD.MOV.U32 R5, RZ, RZ, RZ ;  /* 0x000000ffff057224 */ /* 0x000fc400078e00ff */
[----:B---3--:R-:W-:-:S07]  /*02b0*/  VIADD R6, R6, 0x360000 ;  /* 0x0036000006067836 */ /* 0x008fce0000000000 */
.L_x_5:
[C---:B------:R-:W-:Y:S01]  /*02c0*/  IMAD.WIDE.U32 R8, R5.reuse, -0x5ed5a4e5, RZ ;  /* 0xa12a5b1b05087825 */ /* 0x040fe200078e00ff */
[--C-:B------:R-:W-:Y:S01]  /*02d0*/  SHF.R.U32.HI R27, RZ, 0x1, R5.reuse ;  /* 0x00000001ff1b7819 */ /* 0x100fe20000011605 */
[----:B------:R-:W-:Y:S01]  /*02e0*/  ULOP3.LUT UR6, UR12, 0xffff, URZ, 0xc0, !UPT ;  /* 0x0000ffff0c067892 */ /* 0x000fe2000f8ec0ff */
[--C-:B------:R-:W-:Y:S01]  /*02f0*/  SHF.R.U32.HI R7, RZ, 0x3, R5.reuse ;  /* 0x00000003ff077819 */ /* 0x100fe20000011605 */
[----:B------:R-:W-:Y:S01]  /*0300*/  IMAD.WIDE.U32 R16, R5, -0x14f5629b, RZ ;  /* 0xeb0a9d6505107825 */ /* 0x000fe200078e00ff */
[C---:B------:R-:W-:Y:S01]  /*0310*/  SHF.R.U64 R25, R2.reuse, 0x3, R5 ;  /* 0x0000000302197819 */ /* 0x040fe20000001205 */
[----:B------:R-:W-:Y:S02]  /*0320*/  USHF.L.U32 UR7, UR12, 0x8, URZ ;  /* 0x000000080c077899 */ /* 0x000fe400080006ff */
[C---:B------:R-:W-:Y:S01]  /*0330*/  IMAD.WIDE.U32 R14, P3, R2.reuse, 0x22190a63, R8 ;  /* 0x22190a63020e7825 */ /* 0x040fe20007860008 */
[----:B------:R-:W-:Y:S02]  /*0340*/  USHF.R.U32.HI UR6, URZ, 0x8, UR6 ;  /* 0x00000008ff067899 */ /* 0x000fe40008011606 */
[----:B------:R-:W-:Y:S01]  /*0350*/  USHF.R.U32.HI UR4, URZ, 0x8, UR12 ;  /* 0x00000008ff047899 */ /* 0x000fe2000801160c */
[----:B------:R-:W-:Y:S01]  /*0360*/  IMAD.WIDE.U32 R10, R2, -0x5ed5a4e5, RZ ;  /* 0xa12a5b1b020a7825 */ /* 0x000fe200078e00ff */
[----:B------:R-:W-:-:S02]  /*0370*/  ULOP3.LUT UR6, UR7, 0xffff, UR6, 0xc8, !UPT ;  /* 0x0000ffff07067892 */ /* 0x000fc4000f8ec806 */
[----:B------:R-:W-:Y:S01]  /*0380*/  USHF.L.U32 UR5, UR12, 0x8, URZ ;  /* 0x000000080c057899 */ /* 0x000fe200080006ff */
[C---:B------:R-:W-:Y:S01]  /*0390*/  IMAD.WIDE.U32 R20, P4, R2.reuse, 0x48aa9357, R16 ;  /* 0x48aa935702147825 */ /* 0x040fe20007880010 */
[C---:B------:R-:W-:Y:S01]  /*03a0*/  SHF.R.U64 R17, R2.reuse, 0x1, R5 ;  /* 0x0000000102117819 */ /* 0x040fe20000001205 */
[----:B------:R-:W-:Y:S01]  /*03b0*/  ULOP3.LUT UR4, UR4, 0xff0000, URZ, 0xc0, !UPT ;  /* 0x00ff000004047892 */ /* 0x000fe2000f8ec0ff */
[----:B------:R-:W-:Y:S01]  /*03c0*/  IADD3 RZ, P0, PT, R11, R14, RZ ;  /* 0x0000000e0bff7210 */ /* 0x000fe20007f1e0ff */
[----:B------:R-:W-:Y:S02]  /*03d0*/  IMAD.WIDE.U32 R8, R27, 0x10842109, RZ ;  /* 0x108421091b087825 */ /* 0x000fe400078e00ff */
[----:B------:R-:W-:Y:S02]  /*03e0*/  ULOP3.LUT UR4, UR4, 0xff000000, UR5, 0xf8, !UPT ;  /* 0xff00000004047892 */ /* 0x000fe4000f8ef805 */
[----:B------:R-:W-:-:S04]  /*03f0*/  IMAD.WIDE.U32 R12, R2, -0x14f5629b, RZ ;  /* 0xeb0a9d65020c7825 */ /* 0x000fc800078e00ff */
[----:B------:R-:W-:Y:S01]  /*0400*/  IMAD.WIDE.U32 R10, P2, R17, -0x7bdef7be, R8 ;  /* 0x84210842110a7825 */ /* 0x000fe20007840008 */
[----:B------:R-:W-:-:S03]  /*0410*/  IADD3 RZ, P1, PT, R13, R20, RZ ;  /* 0x000000140dff7210 */ /* 0x000fc60007f3e0ff */
[----:B------:R-:W-:-:S04]  /*0420*/  IMAD.WIDE.U32 R8, R17, 0x10842109, RZ ;  /* 0x1084210911087825 */ /* 0x000fc800078e00ff */
[----:B------:R-:W-:-:S04]  /*0430*/  IMAD.WIDE.U32 R18, R7, -0x6a26dbc3, RZ ;  /* 0x95d9243d07127825 */ /* 0x000fc800078e00ff */
[----:B------:R-:W-:Y:S01]  /*0440*/  IMAD.X R13, RZ, RZ, RZ, P2 ;  /* 0x000000ffff0d7224 */ /* 0x000fe200010e06ff */
[----:B------:R-:W-:Y:S01]  /*0450*/  IADD3 RZ, P2, PT, R9, R10, RZ ;  /* 0x0000000a09ff7210 */ /* 0x000fe20007f5e0ff */
[----:B------:R-:W-:Y:S02]  /*0460*/  IMAD.MOV.U32 R12, RZ, RZ, R11 ;  /* 0x000000ffff0c7224 */ /* 0x000fe400078e000b */
[----:B------:R-:W-:Y:S02]  /*0470*/  IMAD.X R23, RZ, RZ, RZ, P4 ;  /* 0x000000ffff177224 */ /* 0x000fe400020e06ff */
[----:B------:R-:W-:Y:S02]  /*0480*/  IMAD.MOV.U32 R22, RZ, RZ, R21 ;  /* 0x000000ffff167224 */ /* 0x000fe400078e0015 */
[----:B------:R-:W-:Y:S02]  /*0490*/  IMAD.X R17, RZ, RZ, RZ, P3 ;  /* 0x000000ffff117224 */ /* 0x000fe400018e06ff */
[----:B------:R-:W-:-:S02]  /*04a0*/  IMAD.MOV.U32 R16, RZ, RZ, R15 ;  /* 0x000000ffff107224 */ /* 0x000fc400078e000f */
[----:B------:R-:W-:-:S04]  /*04b0*/  IMAD.WIDE.U32 R18, P3, R25, 0x23329f5e, R18 ;  /* 0x23329f5e19127825 */ /* 0x000fc80007860012 */
[----:B------:R-:W-:-:S04]  /*04c0*/  IMAD.WIDE.U32 R14, R25, -0x6a26dbc3, RZ ;  /* 0x95d9243d190e7825 */ /* 0x000fc800078e00ff */
[----:B------:R-:W-:-:S04]  /*04d0*/  IMAD.WIDE.U32.X R8, R27, -0x7bdef7be, R12, P2 ;  /* 0x842108421b087825 */ /* 0x000fc800010e040c */
[----:B------:R-:W-:-:S04]  /*04e0*/  IMAD.WIDE.U32.X R20, R5, 0x48aa9357, R22, P1 ;  /* 0x48aa935705147825 */ /* 0x000fc800008e0416 */
[----:B------:R-:W-:Y:S01]  /*04f0*/  IMAD.WIDE.U32.X R10, R5, 0x22190a63, R16, P0 ;  /* 0x22190a63050a7825 */ /* 0x000fe200000e0410 */
[----:B------:R-:W-:Y:S02]  /*0500*/  IADD3 RZ, P0, PT, R15, R18, RZ ;  /* 0x000000120fff7210 */ /* 0x000fe40007f1e0ff */
[----:B------:R-:W-:Y:S01]  /*0510*/  SHF.R.U64 R18, R8, 0x4, R9 ;  /* 0x0000000408127819 */ /* 0x000fe20000001209 */
[----:B------:R-:W-:Y:S01]  /*0520*/  IMAD.X R17, RZ, RZ, RZ, P3 ;  /* 0x000000ffff117224 */ /* 0x000fe200018e06ff */
[----:B------:R-:W-:Y:S01]  /*0530*/  SHF.R.U64 R12, R20, 0x16, R21 ;  /* 0x00000016140c7819 */ /* 0x000fe20000001215 */
[----:B------:R-:W-:Y:S01]  /*0540*/  IMAD.MOV.U32 R16, RZ, RZ, R19 ;  /* 0x000000ffff107224 */ /* 0x000fe200078e0013 */
[----:B------:R-:W-:Y:S01]  /*0550*/  SHF.R.U64 R21, R10, 0x9, R11 ;  /* 0x000000090a157819 */ /* 0x000fe2000000120b */
[----:B------:R-:W-:Y:S01]  /*0560*/  IMAD.U32 R20, RZ, RZ, UR12 ;  /* 0x0000000cff147e24 */ /* 0x000fe2000f8e00ff */
[----:B------:R-:W-:Y:S01]  /*0570*/  SHF.R.U32.HI R10, RZ, 0x1, R18 ;  /* 0x00000001ff0a7819 */ /* 0x000fe20000011612 */
[----:B------:R-:W-:Y:S01]  /*0580*/  IMAD.WIDE.U32.X R8, R7, 0x23329f5e, R16, P0 ;  /* 0x23329f5e07087825 */ /* 0x000fe200000e0410 */
[----:B------:R-:W-:-:S02]  /*0590*/  LOP3.LUT R13, R12, 0xffff, RZ, 0xc0, !PT ;  /* 0x0000ffff0c0d7812 */ /* 0x000fc400078ec0ff */
[----:B------:R-:W-:Y:S01]  /*05a0*/  SHF.R.U32.HI R11, RZ, 0x1, R21 ;  /* 0x00000001ff0b7819 */ /* 0x000fe20000011615 */
[----:B------:R-:W-:Y:S01]  /*05b0*/  IMAD.HI.U32 R10, R10, -0x7bdef7bd, RZ ;  /* 0x842108430a0a7827 */ /* 0x000fe200078e00ff */
[----:B------:R-:W-:Y:S02]  /*05c0*/  SHF.R.U32.HI R7, RZ, 0x1, R13 ;  /* 0x00000001ff077819 */ /* 0x000fe4000001160d */
[----:B------:R-:W-:Y:S01]  /*05d0*/  SHF.R.U64 R17, R8, 0xc, R9 ;  /* 0x0000000c08117819 */ /* 0x000fe20000001209 */
[----:B------:R-:W-:Y:S01]  /*05e0*/  IMAD.HI.U32 R11, R11, -0x7bdef7bd, RZ ;  /* 0x842108430b0b7827 */ /* 0x000fe200078e00ff */
[----:B------:R-:W-:Y:S02]  /*05f0*/  LOP3.LUT R13, R7, 0xffff, RZ, 0xc0, !PT ;  /* 0x0000ffff070d7812 */ /* 0x000fe400078ec0ff */
[----:B------:R-:W-:Y:S02]  /*0600*/  SHF.R.U32.HI R7, RZ, 0x4, R10 ;  /* 0x00000004ff077819 */ /* 0x000fe4000001160a */
[----:B------:R-:W-:Y:S01]  /*0610*/  SHF.R.U32.HI R9, RZ, 0x1, R17 ;  /* 0x00000001ff097819 */ /* 0x000fe20000011611 */
[----:B------:R-:W-:Y:S01]  /*0620*/  IMAD R15, R13, 0x4211, RZ ;  /* 0x000042110d0f7824 */ /* 0x000fe200078e02ff */
[----:B------:R-:W-:Y:S01]  /*0630*/  SHF.R.U32.HI R8, RZ, 0x4, R11 ;  /* 0x00000004ff087819 */ /* 0x000fe2000001160b */
[----:B------:R-:W-:-:S03]  /*0640*/  IMAD.WIDE.U32 R10, R5, 0x68cbac13, RZ ;  /* 0x68cbac13050a7825 */ /* 0x000fc600078e00ff */
[----:B------:R-:W-:Y:S01]  /*0650*/  SHF.R.U32.HI R15, RZ, 0x13, R15 ;  /* 0x00000013ff0f7819 */ /* 0x000fe2000001160f */
[----:B------:R-:W-:Y:S02]  /*0660*/  IMAD R7, R7, -0x3e, R18 ;  /* 0xffffffc207077824 */ /* 0x000fe400078e0212 */
[----:B------:R-:W-:Y:S01]  /*0670*/  IMAD.HI.U32 R14, R9, -0x7bdef7bd, RZ ;  /* 0x84210843090e7827 */ /* 0x000fe200078e00ff */
[----:B------:R-:W-:-:S03]  /*0680*/  PRMT R16, R15, 0x9910, RZ ;  /* 0x000099100f107816 */ /* 0x000fc600000000ff */
[----:B------:R-:W-:Y:S01]  /*0690*/  IMAD R13, R8, -0x3e, R21 ;  /* 0xffffffc2080d7824 */ /* 0x000fe200078e0215 */
[----:B------:R-:W0:Y:S01]  /*06a0*/  LDC.U8 R7, c[0x3][R7+0x39] ;  /* 0x00c00e4007077b82 */ /* 0x000e220000000000 */
[----:B------:R-:W-:Y:S01]  /*06b0*/  IMAD.WIDE.U32 R10, P0, R2, 0x2581544e, R10 ;  /* 0x2581544e020a7825 */ /* 0x000fe2000780000a */
[----:B------:R-:W-:-:S03]  /*06c0*/  SHF.R.U32.HI R14, RZ, 0x4, R14 ;  /* 0x00000004ff0e7819 */ /* 0x000fc6000001160e */
[----:B------:R-:W-:-:S04]  /*06d0*/  IMAD.WIDE.U32 R8, R2, 0x68cbac13, RZ ;  /* 0x68cbac1302087825 */ /* 0x000fc800078e00ff */
[----:B------:R-:W-:Y:S01]  /*06e0*/  IMAD.X R15, RZ, RZ, RZ, P0 ;  /* 0x000000ffff0f7224 */ /* 0x000fe200000e06ff */
[----:B------:R-:W-:Y:S01]  /*06f0*/  IADD3 RZ, P0, PT, R9, R10, RZ ;  /* 0x0000000a09ff7210 */ /* 0x000fe20007f1e0ff */
[----:B------:R-:W-:Y:S01]  /*0700*/  IMAD R8, R18, -0x3e, R2 ;  /* 0xffffffc212087824 */ /* 0x000fe200078e0202 */
[----:B------:R-:W1:Y:S01]  /*0710*/  LDC.U8 R9, c[0x3][R13+0x39] ;  /* 0x00c00e400d097b82 */ /* 0x000e620000000000 */
[----:B------:R-:W-:Y:S02]  /*0720*/  IMAD R10, R14, -0x3e, R17 ;  /* 0xffffffc20e0a7824 */ /* 0x000fe400078e0211 */
[----:B------:R-:W-:Y:S02]  /*0730*/  IMAD.MOV.U32 R14, RZ, RZ, R11 ;  /* 0x000000ffff0e7224 */ /* 0x000fe400078e000b */
[----:B------:R-:W-:Y:S02]  /*0740*/  IMAD R16, R16, 0x3e, RZ ;  /* 0x0000003e10107824 */ /* 0x000fe400078e02ff */
[----:B------:R-:W-:Y:S01]  /*0750*/  IMAD.WIDE.U32.X R14, R5, 0x2581544e, R14, P0 ;  /* 0x2581544e050e7825 */ /* 0x000fe200000e040e */
[----:B------:R-:W2:Y:S03]  /*0760*/  LDC.U8 R8, c[0x3][R8+0x39] ;  /* 0x00c00e4008087b82 */ /* 0x000ea60000000000 */
[----:B------:R-:W-:Y:S01]  /*0770*/  IMAD.MOV R16, RZ, RZ, -R16 ;  /* 0x000000ffff107224 */ /* 0x000fe200078e0a10 */
[----:B------:R-:W-:-:S04]  /*0780*/  SHF.R.U64 R11, R14, 0x1b, R15 ;  /* 0x0000001b0e0b7819 */ /* 0x000fc8000000120f */
[----:B------:R-:W-:Y:S01]  /*0790*/  PRMT R15, R16, 0x7710, RZ ;  /* 0x00007710100f7816 */ /* 0x000fe200000000ff */
[----:B------:R-:W3:Y:S04]  /*07a0*/  LDC.U8 R10, c[0x3][R10+0x39] ;  /* 0x00c00e400a0a7b82 */ /* 0x000ee80000000000 */
[----:B------:R-:W-:-:S04]  /*07b0*/  IMAD.IADD R12, R15, 0x1, R12 ;  /* 0x000000010f0c7824 */ /* 0x000fc800078e020c */
[----:B------:R-:W4:Y:S01]  /*07c0*/  LDC.U8 R11, c[0x3][R11+0x39] ;  /* 0x00c00e400b0b7b82 */ /* 0x000f220000000000 */
[----:B------:R-:W-:-:S07]  /*07d0*/  LOP3.LUT R12, R12, 0xffff, RZ, 0xc0, !PT ;  /* 0x0000ffff0c0c7812 */ /* 0x000fce00078ec0ff */
[----:B------:R-:W5:Y:S01]  /*07e0*/  LDC.U8 R12, c[0x3][R12+0x39] ;  /* 0x00c00e400c0c7b82 */ /* 0x000f620000000000 */
[----:B0-----:R-:W-:-:S05]  /*07f0*/  IMAD.U32 R14, R7, 0x10000, RZ ;  /* 0x00010000070e7824 */ /* 0x001fca00078e00ff */
[----:B------:R-:W-:-:S05]  /*0800*/  LOP3.LUT R15, R14, 0xff0000, RZ, 0xc0, !PT ;  /* 0x00ff00000e0f7812 */ /* 0x000fca00078ec0ff */
[----:B--2---:R-:W-:-:S04]  /*0810*/  IMAD R14, R8, 0x1000000, R15 ;  /* 0x01000000080e7824 */ /* 0x004fc800078e020f */
[----:B-1----:R-:W-:-:S04]  /*0820*/  IMAD R15, R9, 0x100, R14 ;  /* 0x00000100090f7824 */ /* 0x002fc800078e020e */
[----:B---3--:R-:W-:-:S04]  /*0830*/  IMAD.IADD R14, R10, 0x1, R15 ;  /* 0x000000010a0e7824 */ /* 0x008fc800078e020f */
[C---:B------:R-:W-:Y:S01]  /*0840*/  VIADD R15, R14.reuse, 0x98c7e2a2 ;  /* 0x98c7e2a20e0f7836 */ /* 0x040fe20000000000 */
[----:B------:R-:W-:Y:S01]  /*0850*/  IADD3 R18, PT, PT, -R14, 0x67381d5d, RZ ;  /* 0x67381d5d0e127810 */ /* 0x000fe20007ffe1ff */
[----:B----4-:R-:W-:-:S03]  /*0860*/  IMAD.U32 R19, R11, 0x10000, RZ ;  /* 0x000100000b137824 */ /* 0x010fc600078e00ff */
[C-C-:B------:R-:W-:Y:S02]  /*0870*/  SHF.L.W.U32.HI R13, R15.reuse, 0x1a, R15.reuse ;  /* 0x0000001a0f0d7819 */ /* 0x140fe40000010e0f */
[C-C-:B------:R-:W-:Y:S02]  /*0880*/  SHF.L.W.U32.HI R16, R15.reuse, 0x15, R15.reuse ;  /* 0x000000150f107819 */ /* 0x140fe40000010e0f */
[----:B------:R-:W-:Y:S02]  /*0890*/  SHF.L.W.U32.HI R17, R15, 0x7, R15 ;  /* 0x000000070f117819 */ /* 0x000fe40000010e0f */
[----:B------:R-:W-:Y:S02]  /*08a0*/  LOP3.LUT R19, R19, 0xff0000, RZ, 0xc0, !PT ;  /* 0x00ff000013137812 */ /* 0x000fe400078ec0ff */
[----:B------:R-:W-:Y:S02]  /*08b0*/  LOP3.LUT R16, R17, R13, R16, 0x96, !PT ;  /* 0x0000000d11107212 */ /* 0x000fe400078e9610 */
[----:B------:R-:W-:Y:S01]  /*08c0*/  LOP3.LUT R18, R18, 0x9b05688c, RZ, 0xc0, !PT ;  /* 0x9b05688c12127812 */ /* 0x000fe200078ec0ff */
[----:B-----5:R-:W-:Y:S01]  /*08d0*/  IMAD R13, R12, 0x1000000, R19 ;  /* 0x010000000c0d7824 */ /* 0x020fe200078e0213 */
[----:B------:R-:W-:-:S02]  /*08e0*/  SHF.R.U64 R17, R20, 0x18, R3 ;  /* 0x0000001814117819 */ /* 0x000fc40000001203 */
[----:B------:R-:W-:Y:S02]  /*08f0*/  LOP3.LUT R18, R18, 0x510e527f, R15, 0xf8, !PT ;  /* 0x510e527f12127812 */ /* 0x000fe400078ef80f */
[----:B------:R-:W-:Y:S02]  /*0900*/  LOP3.LUT R13, R13, UR6, RZ, 0xfc, !PT ;  /* 0x000000060d0d7c12 */ /* 0x000fe4000f8efcff */
[----:B------:R-:W-:Y:S02]  /*0910*/  LOP3.LUT R17, R17, 0xff00, RZ, 0xc0, !PT ;  /* 0x0000ff0011117812 */ /* 0x000fe400078ec0ff */
[----:B------:R-:W-:Y:S01]  /*0920*/  IADD3 R21, PT, PT, R13, R16, R18 ;  /* 0x000000100d157210 */ /* 0x000fe20007ffe012 */
[----:B------:R-:W-:Y:S01]  /*0930*/  IMAD.IADD R13, R6, 0x1, R13 ;  /* 0x00000001060d7824 */ /* 0x000fe200078e020d */
[----:B------:R-:W-:Y:S02]  /*0940*/  LOP3.LUT R23, R17, UR4, RZ, 0xfc, !PT ;  /* 0x0000000411177c12 */ /* 0x000fe4000f8efcff */
[C---:B------:R-:W-:Y:S01]  /*0950*/  IADD3 R19, PT, PT, -R21.reuse, -0x4d2a11af, RZ ;  /* 0xb2d5ee5115137810 */ /* 0x040fe20007ffe1ff */
[----:B------:R-:W-:Y:S01]  /*0960*/  VIADD R20, R21, 0xcd2a11ae ;  /* 0xcd2a11ae15147836 */ /* 0x000fe20000000000 */
[----:B------:R-:W-:-:S02]  /*0970*/  LOP3.LUT R23, R23, 0xff, R0, 0xf8, !PT ;  /* 0x000000ff17177812 */ /* 0x000fc400078ef800 */
[----:B------:R-:W-:Y:S02]  /*0980*/  LOP3.LUT R19, R19, 0x510e527f, RZ, 0xc0, !PT ;  /* 0x510e527f13137812 */ /* 0x000fe400078ec0ff */
[C-C-:B------:R-:W-:Y:S02]  /*0990*/  SHF.L.W.U32.HI R16, R20.reuse, 0x1a, R20.reuse ;  /* 0x0000001a14107819 */ /* 0x140fe40000010e14 */
[C-C-:B------:R-:W-:Y:S02]  /*09a0*/  SHF.L.W.U32.HI R17, R20.reuse, 0x15, R20.reuse ;  /* 0x0000001514117819 */ /* 0x140fe40000010e14 */
[----:B------:R-:W-:Y:S02]  /*09b0*/  SHF.L.W.U32.HI R18, R20, 0x7, R20 ;  /* 0x0000000714127819 */ /* 0x000fe40000010e14 */
[----:B------:R-:W-:Y:S02]  /*09c0*/  LOP3.LUT R19, R19, R20, R15, 0xf8, !PT ;  /* 0x0000001413137212 */ /* 0x000fe400078ef80f */
[----:B------:R-:W-:-:S02]  /*09d0*/  LOP3.LUT R18, R18, R16, R17, 0x96, !PT ;  /* 0x0000001012127212 */ /* 0x000fc400078e9611 */
[----:B------:R-:W-:Y:S02]  /*09e0*/  SHF.R.U32.HI R17, RZ, 0x10, R3 ;  /* 0x00000010ff117819 */ /* 0x000fe40000011603 */
[----:B------:R-:W-:Y:S02]  /*09f0*/  IADD3 R18, PT, PT, R23, R18, R19 ;  /* 0x0000001217127210 */ /* 0x000fe40007ffe013 */
[----:B------:R-:W-:Y:S02]  /*0a00*/  LOP3.LUT R16, R0, 0xff0000, RZ, 0xc0, !PT ;  /* 0x00ff000000107812 */ /* 0x000fe400078ec0ff */
[C---:B------:R-:W-:Y:S01]  /*0a10*/  IADD3 R24, PT, PT, -R18.reuse, -0xc2e12e1, RZ ;  /* 0xf3d1ed1f12187810 */ /* 0x040fe20007ffe1ff */
[----:B------:R-:W-:Y:S01]  /*0a20*/  VIADD R19, R18, 0xc2e12e0 ;  /* 0x0c2e12e012137836 */ /* 0x000fe20000000000 */
[----:B------:R-:W-:Y:S02]  /*0a30*/  PRMT R44, R16, 0x4210, R17 ;  /* 0x00004210102c7816 */ /* 0x000fe40000000011 */
[----:B------:R-:W-:-:S02]  /*0a40*/  LOP3.LUT R24, R15, R24, RZ, 0xc0, !PT ;  /* 0x000000180f187212 */ /* 0x000fc400078ec0ff */
[C-C-:B------:R-:W-:Y:S02]  /*0a50*/  SHF.L.W.U32.HI R16, R19.reuse, 0x1a, R19.reuse ;  /* 0x0000001a13107819 */ /* 0x140fe40000010e13 */
[C-C-:B------:R-:W-:Y:S02]  /*0a60*/  SHF.L.W.U32.HI R17, R19.reuse, 0x15, R19.reuse ;  /* 0x0000001513117819 */ /* 0x140fe40000010e13 */
[----:B------:R-:W-:Y:S02]  /*0a70*/  SHF.L.W.U32.HI R22, R19, 0x7, R19 ;  /* 0x0000000713167819 */ /* 0x000fe40000010e13 */
[----:B------:R-:W-:Y:S02]  /*0a80*/  LOP3.LUT R44, R44, 0x8000, RZ, 0xfc, !PT ;  /* 0x000080002c2c7812 */ /* 0x000fe400078efcff */
[----:B------:R-:W-:Y:S02]  /*0a90*/  LOP3.LUT R17, R22, R16, R17, 0x96, !PT ;  /* 0x0000001016117212 */ /* 0x000fe400078e9611 */
[----:B------:R-:W-:-:S04]  /*0aa0*/  LOP3.LUT R24, R24, R19, R20, 0xf8, !PT ;  /* 0x0000001318187212 */ /* 0x000fc800078ef814 */
[----:B------:R-:W-:-:S04]  /*0ab0*/  IADD3 R17, PT, PT, R44, R17, R24 ;  /* 0x000000112c117210 */ /* 0x000fc80007ffe018 */
[C---:B------:R-:W-:Y:S01]  /*0ac0*/  IADD3 R25, PT, PT, -R17.reuse, 0x5b31eb74, RZ ;  /* 0x5b31eb7411197810 */ /* 0x040fe20007ffe1ff */
[----:B------:R-:W-:-:S03]  /*0ad0*/  VIADD R16, R17, 0xa4ce148b ;  /* 0xa4ce148b11107836 */ /* 0x000fc60000000000 */
[----:B------:R-:W-:Y:S02]  /*0ae0*/  LOP3.LUT R25, R20, R25, RZ, 0xc0, !PT ;  /* 0x0000001914197212 */ /* 0x000fe400078ec0ff */
[C-C-:B------:R-:W-:Y:S02]  /*0af0*/  SHF.L.W.U32.HI R22, R16.reuse, 0x1a, R16.reuse ;  /* 0x0000001a10167819 */ /* 0x140fe40000010e10 */
[C-C-:B------:R-:W-:Y:S02]  /*0b00*/  SHF.L.W.U32.HI R23, R16.reuse, 0x15, R16.reuse ;  /* 0x0000001510177819 */ /* 0x140fe40000010e10 */
[----:B------:R-:W-:Y:S02]  /*0b10*/  SHF.L.W.U32.HI R24, R16, 0x7, R16 ;  /* 0x0000000710187819 */ /* 0x000fe40000010e10 */
[----:B------:R-:W-:Y:S02]  /*0b20*/  LOP3.LUT R25, R25, R16, R19, 0xf8, !PT ;  /* 0x0000001019197212 */ /* 0x000fe400078ef813 */
[----:B------:R-:W-:Y:S01]  /*0b30*/  LOP3.LUT R22, R24, R22, R23, 0x96, !PT ;  /* 0x0000001618167212 */ /* 0x000fe200078e9617 */
[----:B------:R-:W-:-:S03]  /*0b40*/  VIADD R24, R14, 0xfc08884d ;  /* 0xfc08884d0e187836 */ /* 0x000fc60000000000 */
[----:B------:R-:W-:Y:S02]  /*0b50*/  IADD3 R22, PT, PT, R25, R15, R22 ;  /* 0x0000000f19167210 */ /* 0x000fe40007ffe016 */
[C-C-:B------:R-:W-:Y:S02]  /*0b60*/  SHF.L.W.U32.HI R23, R24.reuse, 0x13, R24.reuse ;  /* 0x0000001318177819 */ /* 0x140fe40000010e18 */
[--C-:B------:R-:W-:Y:S01]  /*0b70*/  SHF.L.W.U32.HI R25, R24, 0xa, R24.reuse ;  /* 0x0000000a18197819 */ /* 0x100fe20000010e18 */
[----:B------:R-:W-:Y:S01]  /*0b80*/  VIADD R14, R22, 0x3956c25b ;  /* 0x3956c25b160e7836 */ /* 0x000fe20000000000 */
[----:B------:R-:W-:-:S03]  /*0b90*/  SHF.L.W.U32.HI R22, R24, 0x1e, R24 ;  /* 0x0000001e18167819 */ /* 0x000fc60000010e18 */
[C---:B------:R-:W-:Y:S01]  /*0ba0*/  IMAD.IADD R15, R24.reuse, 0x1, R14 ;  /* 0x00000001180f7824 */ /* 0x040fe200078e020e */
[----:B------:R-:W-:Y:S02]  /*0bb0*/  LOP3.LUT R22, R25, R22, R23, 0x96, !PT ;  /* 0x0000001619167212 */ /* 0x000fe400078e9617 */
[----:B------:R-:W-:Y:S02]  /*0bc0*/  LOP3.LUT R23, R24, 0xd16e48e2, RZ, 0xc0, !PT ;  /* 0xd16e48e218177812 */ /* 0x000fe400078ec0ff */
[C-C-:B------:R-:W-:Y:S02]  /*0bd0*/  SHF.L.W.U32.HI R26, R15.reuse, 0x1a, R15.reuse ;  /* 0x0000001a0f1a7819 */ /* 0x140fe40000010e0f */
[C-C-:B------:R-:W-:Y:S02]  /*0be0*/  SHF.L.W.U32.HI R27, R15.reuse, 0x15, R15.reuse ;  /* 0x000000150f1b7819 */ /* 0x140fe40000010e0f */
[C---:B------:R-:W-:Y:S02]  /*0bf0*/  SHF.L.W.U32.HI R28, R15.reuse, 0x7, R15 ;  /* 0x000000070f1c7819 */ /* 0x040fe40000010e0f */
[----:B------:R-:W-:-:S02]  /*0c00*/  LOP3.LUT R25, R15, R16, R19, 0xca, !PT ;  /* 0x000000100f197212 */ /* 0x000fc400078eca13 */
[----:B------:R-:W-:Y:S02]  /*0c10*/  LOP3.LUT R27, R28, R26, R27, 0x96, !PT ;  /* 0x0000001a1c1b7212 */ /* 0x000fe400078e961b */
[----:B------:R-:W-:Y:S02]  /*0c20*/  IADD3 R21, PT, PT, R21, R22, R23 ;  /* 0x0000001615157210 */ /* 0x000fe40007ffe017 */
[----:B------:R-:W-:-:S03]  /*0c30*/  IADD3 R20, PT, PT, R25, R20, R27 ;  /* 0x0000001419147210 */ /* 0x000fc60007ffe01b */
[----:B------:R-:W-:Y:S02]  /*0c40*/  VIADD R21, R21, 0xbabcc441 ;  /* 0xbabcc44115157836 */ /* 0x000fe40000000000 */
[----:B------:R-:W-:-:S03]  /*0c50*/  VIADD R20, R20, 0x59f111f1 ;  /* 0x59f111f114147836 */ /* 0x000fc60000000000 */
[C-C-:B------:R-:W-:Y:S01]  /*0c60*/  SHF.L.W.U32.HI R23, R21.reuse, 0x1e, R21.reuse ;  /* 0x0000001e15177819 */ /* 0x140fe20000010e15 */
[C---:B------:R-:W-:Y:S01]  /*0c70*/  IMAD.IADD R22, R21.reuse, 0x1, R20 ;  /* 0x0000000115167824 */ /* 0x040fe200078e0214 */
[C-C-:B------:R-:W-:Y:S02]  /*0c80*/  SHF.L.W.U32.HI R26, R21.reuse, 0x13, R21.reuse ;  /* 0x00000013151a7819 */ /* 0x140fe40000010e15 */
[----:B------:R-:W-:Y:S02]  /*0c90*/  SHF.L.W.U32.HI R25, R21, 0xa, R21 ;  /* 0x0000000a15197819 */ /* 0x000fe40000010e15 */
[C-C-:B------:R-:W-:Y:S02]  /*0ca0*/  SHF.L.W.U32.HI R27, R22.reuse, 0x1a, R22.reuse ;  /* 0x0000001a161b7819 */ /* 0x140fe40000010e16 */
[C-C-:B------:R-:W-:Y:S02]  /*0cb0*/  SHF.L.W.U32.HI R28, R22.reuse, 0x15, R22.reuse ;  /* 0x00000015161c7819 */ /* 0x140fe40000010e16 */
[----:B------:R-:W-:-:S02]  /*0cc0*/  SHF.L.W.U32.HI R29, R22, 0x7, R22 ;  /* 0x00000007161d7819 */ /* 0x000fc40000010e16 */
[----:B------:R-:W-:Y:S02]  /*0cd0*/  LOP3.LUT R23, R25, R23, R26, 0x96, !PT ;  /* 0x0000001719177212 */ /* 0x000fe400078e961a */
[----:B------:R-:W-:Y:S02]  /*0ce0*/  LOP3.LUT R25, R24, 0x6a09e667, R21, 0xe8, !PT ;  /* 0x6a09e66718197812 */ /* 0x000fe400078ee815 */
[----:B------:R-:W-:Y:S02]  /*0cf0*/  LOP3.LUT R28, R29, R27, R28, 0x96, !PT ;  /* 0x0000001b1d1c7212 */ /* 0x000fe400078e961c */
        /* <DEDUP_REMOVED lines=13> */
[----:B------:R-:W-:Y:S02]  /*0dd0*/  LOP3.LUT R24, R21, R24, R23, 0xe8, !PT ;  /* 0x0000001815187212 */ /* 0x000fe400078ee817 */
        /* <DEDUP_REMOVED lines=19> */
[----:B------:R-:W-:Y:S01]  /*0f10*/  VIADD R21, R28, 0xd807aa98 ;  /* 0xd807aa981c157836 */ /* 0x000fe20000000000 */
[C-C-:B------:R-:W-:Y:S02]  /*0f20*/  SHF.L.W.U32.HI R14, R25.reuse, 0x1e, R25.reuse ;  /* 0x0000001e190e7819 */ /* 0x140fe40000010e19 */
[C---:B------:R-:W-:Y:S01]  /*0f30*/  SHF.L.W.U32.HI R27, R25.reuse, 0x13, R25 ;  /* 0x00000013191b7819 */ /* 0x040fe20000010e19 */
[C---:B------:R-:W-:Y:S01]  /*0f40*/  IMAD.IADD R15, R25.reuse, 0x1, R21 ;  /* 0x00000001190f7824 */ /* 0x040fe200078e0215 */
[--C-:B------:R-:W-:Y:S02]  /*0f50*/  SHF.L.W.U32.HI R26, R25, 0xa, R25.reuse ;  /* 0x0000000a191a7819 */ /* 0x100fe40000010e19 */
[----:B------:R-:W-:Y:S02]  /*0f60*/  LOP3.LUT R23, R24, R23, R25, 0xe8, !PT ;  /* 0x0000001718177212 */ /* 0x000fe400078ee819 */
[C-C-:B------:R-:W-:Y:S02]  /*0f70*/  SHF.L.W.U32.HI R28, R15.reuse, 0x1a, R15.reuse ;  /* 0x0000001a0f1c7819 */ /* 0x140fe40000010e0f */
[----:B------:R-:W-:-:S02]  /*0f80*/  SHF.L.W.U32.HI R29, R15, 0x15, R15 ;  /* 0x000000150f1d7819 */ /* 0x000fc40000010e0f */
[C---:B------:R-:W-:Y:S02]  /*0f90*/  SHF.L.W.U32.HI R30, R15.reuse, 0x7, R15 ;  /* 0x000000070f1e7819 */ /* 0x040fe40000010e0f */
[----:B------:R-:W-:Y:S02]  /*0fa0*/  LOP3.LUT R27, R26, R14, R27, 0x96, !PT ;  /* 0x0000000e1a1b7212 */ /* 0x000fe400078e961b */
[----:B------:R-:W-:Y:S02]  /*0fb0*/  LOP3.LUT R29, R30, R28, R29, 0x96, !PT ;  /* 0x0000001c1e1d7212 */ /* 0x000fe400078e961d */
[----:B------:R-:W-:Y:S02]  /*0fc0*/  LOP3.LUT R28, R15, R16, R19, 0xca, !PT ;  /* 0x000000100f1c7212 */ /* 0x000fe400078eca13 */
[----:B------:R-:W-:Y:S02]  /*0fd0*/  IADD3 R23, PT, PT, R20, R27, R23 ;  /* 0x0000001b14177210 */ /* 0x000fe40007ffe017 */
[----:B------:R-:W-:-:S02]  /*0fe0*/  IADD3 R22, PT, PT, R28, R22, R29 ;  /* 0x000000161c167210 */ /* 0x000fc40007ffe01d */
[C-C-:B------:R-:W-:Y:S02]  /*0ff0*/  SHF.L.W.U32.HI R14, R23.reuse, 0x1e, R23.reuse ;  /* 0x0000001e170e7819 */ /* 0x140fe40000010e17 */
[C-C-:B------:R-:W-:Y:S01]  /*1000*/  SHF.L.W.U32.HI R27, R23.reuse, 0x13, R23.reuse ;  /* 0x00000013171b7819 */ /* 0x140fe20000010e17 */
[----:B------:R-:W-:Y:S01]  /*1010*/  VIADD R22, R22, 0x12835b01 ;  /* 0x12835b0116167836 */ /* 0x000fe20000000000 */
[----:B------:R-:W-:-:S03]  /*1020*/  SHF.L.W.U32.HI R26, R23, 0xa, R23 ;  /* 0x0000000a171a7819 */ /* 0x000fc60000010e17 */
[----:B------:R-:W-:Y:S01]  /*1030*/  IMAD.IADD R20, R23, 0x1, R22 ;  /* 0x0000000117147824 */ /* 0x000fe200078e0216 */
[----:B------:R-:W-:Y:S02]  /*1040*/  LOP3.LUT R27, R26, R14, R27, 0x96, !PT ;  /* 0x0000000e1a1b7212 */ /* 0x000fe400078e961b */
[----:B------:R-:W-:Y:S02]  /*1050*/  LOP3.LUT R26, R25, R24, R23, 0xe8, !PT ;  /* 0x00000018191a7212 */ /* 0x000fe400078ee817 */
[C-C-:B------:R-:W-:Y:S02]  /*1060*/  SHF.L.W.U32.HI R28, R20.reuse, 0x1a, R20.reuse ;  /* 0x0000001a141c7819 */ /* 0x140fe40000010e14 */
[C-C-:B------:R-:W-:Y:S02]  /*1070*/  SHF.L.W.U32.HI R29, R20.reuse, 0x15, R20.reuse ;  /* 0x00000015141d7819 */ /* 0x140fe40000010e14 */
[----:B------:R-:W-:Y:S02]  /*1080*/  SHF.L.W.U32.HI R30, R20, 0x7, R20 ;  /* 0x00000007141e7819 */ /* 0x000fe40000010e14 */
[----:B------:R-:W-:-:S02]  /*1090*/  IADD3 R26, PT, PT, R18, R27, R26 ;  /* 0x0000001b121a7210 */ /* 0x000fc40007ffe01a */
[----:B------:R-:W-:Y:S02]  /*10a0*/  LOP3.LUT R28, R30, R28, R29, 0x96, !PT ;  /* 0x0000001c1e1c7212 */ /* 0x000fe400078e961d */
[----:B------:R-:W-:Y:S02]  /*10b0*/  LOP3.LUT R29, R20, R15, R16, 0xca, !PT ;  /* 0x0000000f141d7212 */ /* 0x000fe400078eca10 */
[C---:B------:R-:W-:Y:S02]  /*10c0*/  SHF.L.W.U32.HI R24, R26.reuse, 0x13, R26 ;  /* 0x000000131a187819 */ /* 0x040fe40000010e1a */
[----:B------:R-:W-:Y:S02]  /*10d0*/  IADD3 R28, PT, PT, R29, R19, R28 ;  /* 0x000000131d1c7210 */ /* 0x000fe40007ffe01c */
[C-C-:B------:R-:W-:Y:S02]  /*10e0*/  SHF.L.W.U32.HI R19, R26.reuse, 0x1e, R26.reuse ;  /* 0x0000001e1a137819 */ /* 0x140fe40000010e1a */
[--C-:B------:R-:W-:Y:S01]  /*10f0*/  SHF.L.W.U32.HI R27, R26, 0xa, R26.reuse ;  /* 0x0000000a1a1b7819 */ /* 0x100fe20000010e1a */
[----:B------:R-:W-:Y:S01]  /*1100*/  VIADD R18, R28, 0x243185be ;  /* 0x243185be1c127836 */ /* 0x000fe20000000000 */
[----:B------:R-:W-:-:S02]  /*1110*/  LOP3.LUT R25, R23, R25, R26, 0xe8, !PT ;  /* 0x0000001917197212 */ /* 0x000fc400078ee81a */
[----:B------:R-:W-:Y:S01]  /*1120*/  LOP3.LUT R24, R27, R19, R24, 0x96, !PT ;  /* 0x000000131b187212 */ /* 0x000fe200078e9618 */
[----:B------:R-:W-:-:S03]  /*1130*/  IMAD.IADD R14, R26, 0x1, R18 ;  /* 0x000000011a0e7824 */ /* 0x000fc600078e0212 */
[----:B------:R-:W-:Y:S02]  /*1140*/  IADD3 R24, PT, PT, R17, R24, R25 ;  /* 0x0000001811187210 */ /* 0x000fe40007ffe019 */
[C-C-:B------:R-:W-:Y:S02]  /*1150*/  SHF.L.W.U32.HI R28, R14.reuse, 0x1a, R14.reuse ;  /* 0x0000001a0e1c7819 */ /* 0x140fe40000010e0e */
[C-C-:B------:R-:W-:Y:S02]  /*1160*/  SHF.L.W.U32.HI R29, R14.reuse, 0x15, R14.reuse ;  /* 0x000000150e1d7819 */ /* 0x140fe40000010e0e */
[C---:B------:R-:W-:Y:S02]  /*1170*/  SHF.L.W.U32.HI R30, R14.reuse, 0x7, R14 ;  /* 0x000000070e1e7819 */ /* 0x040fe40000010e0e */
[----:B------:R-:W-:Y:S02]  /*1180*/  LOP3.LUT R19, R14, R20, R15, 0xca, !PT ;  /* 0x000000140e137212 */ /* 0x000fe400078eca0f */
[----:B------:R-:W-:-:S02]  /*1190*/  LOP3.LUT R29, R30, R28, R29, 0x96, !PT ;  /* 0x0000001c1e1d7212 */ /* 0x000fc400078e961d */
[C-C-:B------:R-:W-:Y:S02]  /*11a0*/  SHF.L.W.U32.HI R17, R24.reuse, 0x13, R24.reuse ;  /* 0x0000001318117819 */ /* 0x140fe40000010e18 */
[----:B------:R-:W-:Y:S02]  /*11b0*/  IADD3 R19, PT, PT, R19, R16, R29 ;  /* 0x0000001013137210 */ /* 0x000fe40007ffe01d */
[C-C-:B------:R-:W-:Y:S02]  /*11c0*/  SHF.L.W.U32.HI R16, R24.reuse, 0x1e, R24.reuse ;  /* 0x0000001e18107819 */ /* 0x140fe40000010e18 */
[--C-:B------:R-:W-:Y:S01]  /*11d0*/  SHF.L.W.U32.HI R25, R24, 0xa, R24.reuse ;  /* 0x0000000a18197819 */ /* 0x100fe20000010e18 */
[----:B------:R-:W-:Y:S01]  /*11e0*/  VIADD R19, R19, 0x550c7dc3 ;  /* 0x550c7dc313137836 */ /* 0x000fe20000000000 */
[----:B------:R-:W-:Y:S02]  /*11f0*/  LOP3.LUT R23, R26, R23, R24, 0xe8, !PT ;  /* 0x000000171a177212 */ /* 0x000fe400078ee818 */
        /* <DEDUP_REMOVED lines=8> */
[--C-:B------:R-:W-:Y:S02]  /*1280*/  SHF.L.W.U32.HI R16, R21, 0x1e, R21.reuse ;  /* 0x0000001e15107819 */ /* 0x100fe40000010e15 */
[----:B------:R-:W-:Y:S01]  /*1290*/  IADD3 R28, PT, PT, R27, R15, R28 ;  /* 0x0000000f1b1c7210 */ /* 0x000fe20007ffe01c */
[----:B------:R-:W-:Y:S01]  /*12a0*/  IMAD.U32 R15, R11, 0x10000, RZ ;  /* 0x000100000b0f7824 */ /* 0x000fe200078e00ff */
[C-C-:B------:R-:W-:Y:S02]  /*12b0*/  SHF.L.W.U32.HI R23, R21.reuse, 0x13, R21.reuse ;  /* 0x0000001315177819 */ /* 0x140fe40000010e15 */
[--C-:B------:R-:W-:Y:S02]  /*12c0*/  SHF.L.W.U32.HI R25, R21, 0xa, R21.reuse ;  /* 0x0000000a15197819 */ /* 0x100fe40000010e15 */
[----:B------:R-:W-:Y:S01]  /*12d0*/  LOP3.LUT R27, R24, R26, R21, 0xe8, !PT ;  /* 0x0000001a181b7212 */ /* 0x000fe200078ee815 */
[----:B------:R-:W-:Y:S01]  /*12e0*/  VIADD R26, R28, 0x72be5d74 ;  /* 0x72be5d741c1a7836 */ /* 0x000fe20000000000 */
[----:B------:R-:W-:-:S02]  /*12f0*/  LOP3.LUT R23, R25, R16, R23, 0x96, !PT ;  /* 0x0000001019177212 */ /* 0x000fc400078e9617 */
[----:B------:R-:W-:Y:S01]  /*1300*/  LOP3.LUT R15, R15, 0xff0000, RZ, 0xc0, !PT ;  /* 0x00ff00000f0f7812 */ /* 0x000fe200078ec0ff */
[----:B------:R-:W-:Y:S01]  /*1310*/  IMAD.IADD R16, R21, 0x1, R26 ;  /* 0x0000000115107824 */ /* 0x000fe200078e021a */
[----:B------:R-:W-:-:S03]  /*1320*/  IADD3 R22, PT, PT, R22, R23, R27 ;  /* 0x0000001716167210 */ /* 0x000fc60007ffe01b */
[----:B------:R-:W-:Y:S01]  /*1330*/  IMAD R15, R12, 0x1000000, R15 ;  /* 0x010000000c0f7824 */ /* 0x000fe200078e020f */
[C-C-:B------:R-:W-:Y:S02]  /*1340*/  SHF.L.W.U32.HI R23, R22.reuse, 0x1e, R22.reuse ;  /* 0x0000001e16177819 */ /* 0x140fe40000010e16 */
[C-C-:B------:R-:W-:Y:S02]  /*1350*/  SHF.L.W.U32.HI R28, R22.reuse, 0x13, R22.reuse ;  /* 0x00000013161c7819 */ /* 0x140fe40000010e16 */
[----:B------:R-:W-:Y:S02]  /*1360*/  SHF.L.W.U32.HI R25, R22, 0xa, R22 ;  /* 0x0000000a16197819 */ /* 0x000fe40000010e16 */
[C-C-:B------:R-:W-:Y:S02]  /*1370*/  SHF.L.W.U32.HI R27, R16.reuse, 0x1a, R16.reuse ;  /* 0x0000001a101b7819 */ /* 0x140fe40000010e10 */
[C-C-:B------:R-:W-:Y:S02]  /*1380*/  SHF.L.W.U32.HI R30, R16.reuse, 0x15, R16.reuse ;  /* 0x00000015101e7819 */ /* 0x140fe40000010e10 */
[----:B------:R-:W-:-:S02]  /*1390*/  SHF.L.W.U32.HI R29, R16, 0x7, R16 ;  /* 0x00000007101d7819 */ /* 0x000fc40000010e10 */
[----:B------:R-:W-:Y:S02]  /*13a0*/  LOP3.LUT R23, R25, R23, R28, 0x96, !PT ;  /* 0x0000001719177212 */ /* 0x000fe400078e961c */
[----:B------:R-:W-:Y:S02]  /*13b0*/  LOP3.LUT R24, R21, R24, R22, 0xe8, !PT ;  /* 0x0000001815187212 */ /* 0x000fe400078ee816 */
[----:B------:R-:W-:Y:S01]  /*13c0*/  LOP3.LUT R29, R29, R27, R30, 0x96, !PT ;  /* 0x0000001b1d1d7212 */ /* 0x000fe200078e961e */
[----:B------:R-:W-:Y:S01]  /*13d0*/  IMAD.U32 R30, R11, 0x10000, RZ ;  /* 0x000100000b1e7824 */ /* 0x000fe200078e00ff */
[----:B------:R-:W-:Y:S02]  /*13e0*/  LOP3.LUT R25, R16, R17, R14, 0xca, !PT ;  /* 0x0000001110197212 */ /* 0x000fe400078eca0e */
[----:B------:R-:W-:Y:S02]  /*13f0*/  IADD3 R23, PT, PT, R18, R23, R24 ;  /* 0x0000001712177210 */ /* 0x000fe40007ffe018 */
[----:B------:R-:W-:-:S02]  /*1400*/  LOP3.LUT R27, R15, UR6, RZ, 0xfc, !PT ;  /* 0x000000060f1b7c12 */ /* 0x000fc4000f8efcff */
[----:B------:R-:W-:Y:S02]  /*1410*/  IADD3 R24, PT, PT, R25, R20, R29 ;  /* 0x0000001419187210 */ /* 0x000fe40007ffe01d */
[C-C-:B------:R-:W-:Y:S02]  /*1420*/  SHF.R.W.U32 R28, R27.reuse, 0x7, R27.reuse ;  /* 0x000000071b1c7819 */ /* 0x140fe40000001e1b */
[--C-:B------:R-:W-:Y:S01]  /*1430*/  SHF.R.W.U32 R15, R27, 0x12, R27.reuse ;  /* 0x000000121b0f7819 */ /* 0x100fe20000001e1b */
[----:B------:R-:W-:Y:S01]  /*1440*/  VIADD R24, R24, 0x80deb1fe ;  /* 0x80deb1fe18187836 */ /* 0x000fe20000000000 */
[--C-:B------:R-:W-:Y:S01]  /*1450*/  SHF.R.U32.HI R18, RZ, 0x3, R27.reuse ;  /* 0x00000003ff127819 */ /* 0x100fe2000001161b */
[----:B------:R-:W-:Y:S01]  /*1460*/  IMAD.IADD R27, R6, 0x1, R27 ;  /* 0x00000001061b7824 */ /* 0x000fe200078e021b */
[C-C-:B------:R-:W-:Y:S02]  /*1470*/  SHF.L.W.U32.HI R20, R23.reuse, 0x1e, R23.reuse ;  /* 0x0000001e17147819 */ /* 0x140fe40000010e17 */
[----:B------:R-:W-:-:S02]  /*1480*/  SHF.L.W.U32.HI R25, R23, 0x13, R23 ;  /* 0x0000001317197819 */ /* 0x000fc40000010e17 */
[----:B------:R-:W-:Y:S02]  /*1490*/  SHF.L.W.U32.HI R29, R23, 0xa, R23 ;  /* 0x0000000a171d7819 */ /* 0x000fe40000010e17 */
[----:B------:R-:W-:Y:S01]  /*14a0*/  LOP3.LUT R28, R15, R18, R28, 0x96, !PT ;  /* 0x000000120f1c7212 */ /* 0x000fe200078e961c */
[C---:B------:R-:W-:Y:S01]  /*14b0*/  IMAD.IADD R15, R22.reuse, 0x1, R24 ;  /* 0x00000001160f7824 */ /* 0x040fe200078e0218 */
[----:B------:R-:W-:Y:S02]  /*14c0*/  LOP3.LUT R20, R29, R20, R25, 0x96, !PT ;  /* 0x000000141d147212 */ /* 0x000fe400078e9619 */
[----:B------:R-:W-:Y:S02]  /*14d0*/  LOP3.LUT R21, R22, R21, R23, 0xe8, !PT ;  /* 0x0000001516157212 */ /* 0x000fe400078ee817 */
[----:B------:R-:W-:Y:S02]  /*14e0*/  LOP3.LUT R31, R30, 0xff0000, RZ, 0xc0, !PT ;  /* 0x00ff00001e1f7812 */ /* 0x000fe400078ec0ff */
[----:B------:R-:W-:-:S02]  /*14f0*/  SHF.L.W.U32.HI R18, R15, 0x1a, R15 ;  /* 0x0000001a0f127819 */ /* 0x000fc40000010e0f */
[C---:B------:R-:W-:Y:S01]  /*1500*/  SHF.L.W.U32.HI R25, R15.reuse, 0x15, R15 ;  /* 0x000000150f197819 */ /* 0x040fe20000010e0f */
[----:B------:R-:W-:Y:S01]  /*1510*/  IMAD R31, R12, 0x1000000, R31 ;  /* 0x010000000c1f7824 */ /* 0x000fe200078e021f */
[----:B------:R-:W-:Y:S02]  /*1520*/  SHF.L.W.U32.HI R29, R15, 0x7, R15 ;  /* 0x000000070f1d7819 */ /* 0x000fe40000010e0f */
[----:B------:R-:W-:Y:S02]  /*1530*/  IADD3 R19, PT, PT, R19, R20, R21 ;  /* 0x0000001413137210 */ /* 0x000fe40007ffe015 */
[----:B------:R-:W-:Y:S02]  /*1540*/  LOP3.LUT R33, R30, 0xff0000, RZ, 0xc0, !PT ;  /* 0x00ff00001e217812 */ /* 0x000fe400078ec0ff */
[----:B------:R-:W-:Y:S02]  /*1550*/  LOP3.LUT R29, R29, R18, R25, 0x96, !PT ;  /* 0x000000121d1d7212 */ /* 0x000fe400078e9619 */
[C---:B------:R-:W-:Y:S01]  /*1560*/  SHF.L.W.U32.HI R18, R19.reuse, 0x1e, R19 ;  /* 0x0000001e13127819 */ /* 0x040fe20000010e13 */
[----:B------:R-:W-:Y:S01]  /*1570*/  IMAD R33, R12, 0x1000000, R33 ;  /* 0x010000000c217824 */ /* 0x000fe200078e0221 */
[----:B------:R-:W-:-:S02]  /*1580*/  SHF.L.W.U32.HI R25, R19, 0x13, R19 ;  /* 0x0000001313197819 */ /* 0x000fc40000010e13 */
[----:B------:R-:W-:Y:S02]  /*1590*/  SHF.L.W.U32.HI R20, R19, 0xa, R19 ;  /* 0x0000000a13147819 */ /* 0x000fe40000010e13 */
[----:B------:R-:W-:Y:S02]  /*15a0*/  LOP3.LUT R30, R15, R16, R17, 0xca, !PT ;  /* 0x000000100f1e7212 */ /* 0x000fe400078eca11 */
[----:B------:R-:W-:Y:S02]  /*15b0*/  LOP3.LUT R31, R31, UR6, RZ, 0xfc, !PT ;  /* 0x000000061f1f7c12 */ /* 0x000fe4000f8efcff */
[----:B------:R-:W-:Y:S02]  /*15c0*/  LOP3.LUT R25, R20, R18, R25, 0x96, !PT ;  /* 0x0000001214197212 */ /* 0x000fe400078e9619 */
[----:B------:R-:W-:Y:S01]  /*15d0*/  IADD3 R18, PT, PT, R30, R14, R29 ;  /* 0x0000000e1e127210 */ /* 0x000fe20007ffe01d */
[----:B------:R-:W-:Y:S01]  /*15e0*/  IMAD.U32 R14, R7, 0x10000, RZ ;  /* 0x00010000070e7824 */ /* 0x000fe200078e00ff */
[----:B------:R-:W-:-:S02]  /*15f0*/  SHF.R.W.U32 R21, R31, 0x7, R31 ;  /* 0x000000071f157819 */ /* 0x000fc40000001e1f */
[--C-:B------:R-:W-:Y:S01]  /*1600*/  SHF.R.W.U32 R32, R31, 0x12, R31.reuse ;  /* 0x000000121f207819 */ /* 0x100fe20000001e1f */
[----:B------:R-:W-:Y:S01]  /*1610*/  VIADD R18, R18, 0x9bdc06a7 ;  /* 0x9bdc06a712127836 */ /* 0x000fe20000000000 */
[----:B------:R-:W-:Y:S02]  /*1620*/  SHF.R.U32.HI R31, RZ, 0x3, R31 ;  /* 0x00000003ff1f7819 */ /* 0x000fe4000001161f */
[----:B------:R-:W-:Y:S02]  /*1630*/  LOP3.LUT R33, R33, UR6, RZ, 0xfc, !PT ;  /* 0x0000000621217c12 */ /* 0x000fe4000f8efcff */
[----:B------:R-:W-:Y:S02]  /*1640*/  LOP3.LUT R21, R32, R31, R21, 0x96, !PT ;  /* 0x0000001f20157212 */ /* 0x000fe400078e9615 */
[C-C-:B------:R-:W-:Y:S02]  /*1650*/  SHF.R.W.U32 R20, R33.reuse, 0x7, R33.reuse ;  /* 0x0000000721147819 */ /* 0x140fe40000001e21 */
[----:B------:R-:W-:-:S02]  /*1660*/  SHF.R.W.U32 R29, R33, 0x12, R33 ;  /* 0x00000012211d7819 */ /* 0x000fc40000001e21 */
[----:B------:R-:W-:Y:S01]  /*1670*/  LOP3.LUT R31, R14, 0xff0000, RZ, 0xc0, !PT ;  /* 0x00ff00000e1f7812 */ /* 0x000fe200078ec0ff */
[C---:B------:R-:W-:Y:S01]  /*1680*/  IMAD.IADD R14, R23.reuse, 0x1, R18 ;  /* 0x00000001170e7824 */ /* 0x040fe200078e0212 */
[----:B------:R-:W-:Y:S02]  /*1690*/  SHF.R.U32.HI R33, RZ, 0x3, R33 ;  /* 0x00000003ff217819 */ /* 0x000fe40000011621 */
[----:B------:R-:W-:Y:S01]  /*16a0*/  LOP3.LUT R22, R23, R22, R19, 0xe8, !PT ;  /* 0x0000001617167212 */ /* 0x000fe200078ee813 */
[----:B------:R-:W-:Y:S01]  /*16b0*/  IMAD R34, R8, 0x1000000, R31 ;  /* 0x0100000008227824 */ /* 0x000fe200078e021f */
[----:B------:R-:W-:Y:S02]  /*16c0*/  LOP3.LUT R20, R29, R33, R20, 0x96, !PT ;  /* 0x000000211d147212 */ /* 0x000fe400078e9614 */
[C-C-:B------:R-:W-:Y:S02]  /*16d0*/  SHF.L.W.U32.HI R30, R14.reuse, 0x1a, R14.reuse ;  /* 0x0000001a0e1e7819 */ /* 0x140fe40000010e0e */
[----:B------:R-:W-:-:S02]  /*16e0*/  SHF.L.W.U32.HI R33, R14, 0x15, R14 ;  /* 0x000000150e217819 */ /* 0x000fc40000010e0e */
[----:B------:R-:W-:Y:S02]  /*16f0*/  SHF.L.W.U32.HI R32, R14, 0x7, R14 ;  /* 0x000000070e207819 */ /* 0x000fe40000010e0e */
[----:B------:R-:W-:Y:S02]  /*1700*/  IADD3 R26, PT, PT, R26, R25, R22 ;  /* 0x000000191a1a7210 */ /* 0x000fe40007ffe016 */
[----:B------:R-:W-:Y:S01]  /*1710*/  LOP3.LUT R30, R32, R30, R33, 0x96, !PT ;  /* 0x0000001e201e7212 */ /* 0x000fe200078e9621 */
[----:B------:R-:W-:Y:S01]  /*1720*/  IMAD R33, R9, 0x100, R34 ;  /* 0x0000010009217824 */ /* 0x000fe200078e0222 */
[----:B------:R-:W-:Y:S02]  /*1730*/  LOP3.LUT R32, R14, R15, R16, 0xca, !PT ;  /* 0x0000000f0e207212 */ /* 0x000fe400078eca10 */
[--C-:B------:R-:W-:Y:S01]  /*1740*/  SHF.L.W.U32.HI R22, R26, 0x1e, R26.reuse ;  /* 0x0000001e1a167819 */ /* 0x100fe20000010e1a */
[----:B------:R-:W-:Y:S01]  /*1750*/  IMAD.IADD R34, R10, 0x1, R33 ;  /* 0x000000010a227824 */ /* 0x000fe200078e0221 */
[----:B------:R-:W-:-:S02]  /*1760*/  SHF.L.W.U32.HI R25, R26, 0x13, R26 ;  /* 0x000000131a197819 */ /* 0x000fc40000010e1a */
[----:B------:R-:W-:Y:S01]  /*1770*/  SHF.L.W.U32.HI R29, R26, 0xa, R26 ;  /* 0x0000000a1a1d7819 */ /* 0x000fe20000010e1a */
[----:B------:R-:W-:Y:S01]  /*1780*/  IMAD.IADD R21, R34, 0x1, R21 ;  /* 0x0000000122157824 */ /* 0x000fe200078e0215 */
[----:B------:R-:W-:Y:S02]  /*1790*/  IADD3 R30, PT, PT, R32, R17, R30 ;  /* 0x00000011201e7210 */ /* 0x000fe40007ffe01e */
[----:B------:R-:W-:Y:S02]  /*17a0*/  LOP3.LUT R31, R29, R22, R25, 0x96, !PT ;  /* 0x000000161d1f7212 */ /* 0x000fe400078e9619 */
[C-C-:B------:R-:W-:Y:S01]  /*17b0*/  SHF.R.W.U32 R22, R27.reuse, 0x11, R27.reuse ;  /* 0x000000111b167819 */ /* 0x140fe20000001e1b */
[----:B------:R-:W-:Y:S01]  /*17c0*/  VIADD R34, R30, 0xc19bf1e4 ;  /* 0xc19bf1e41e227836 */ /* 0x000fe20000000000 */
[--C-:B------:R-:W-:Y:S02]  /*17d0*/  SHF.R.W.U32 R25, R27, 0x13, R27.reuse ;  /* 0x000000131b197819 */ /* 0x100fe40000001e1b */
[----:B------:R-:W-:-:S02]  /*17e0*/  SHF.R.U32.HI R29, RZ, 0xa, R27 ;  /* 0x0000000aff1d7819 */ /* 0x000fc4000001161b */
[----:B------:R-:W-:Y:S02]  /*17f0*/  LOP3.LUT R17, R19, R23, R26, 0xe8, !PT ;  /* 0x0000001713117212 */ /* 0x000fe400078ee81a */
[----:B------:R-:W-:Y:S01]  /*1800*/  LOP3.LUT R23, R25, R29, R22, 0x96, !PT ;  /* 0x0000001d19177212 */ /* 0x000fe200078e9616 */
[C---:B------:R-:W-:Y:S01]  /*1810*/  IMAD.U32 R25, R7.reuse, 0x10000, RZ ;  /* 0x0001000007197824 */ /* 0x040fe200078e00ff */
[----:B------:R-:W-:Y:S01]  /*1820*/  IADD3 R24, PT, PT, R24, R31, R17 ;  /* 0x0000001f18187210 */ /* 0x000fe20007ffe011 */
[----:B------:R-:W-:Y:S02]  /*1830*/  IMAD.U32 R22, R7, 0x10000, RZ ;  /* 0x0001000007167824 */ /* 0x000fe400078e00ff */
[----:B------:R-:W-:Y:S01]  /*1840*/  IMAD.IADD R17, R19, 0x1, R34 ;  /* 0x0000000113117824 */ /* 0x000fe200078e0222 */
[----:B------:R-:W-:Y:S01]  /*1850*/  LOP3.LUT R37, R25, 0xff0000, RZ, 0xc0, !PT ;  /* 0x00ff000019257812 */ /* 0x000fe200078ec0ff */
[----:B------:R-:W-:Y:S01]  /*1860*/  IMAD.IADD R44, R44, 0x1, R23 ;  /* 0x000000012c2c7824 */ /* 0x000fe200078e0217 */
[----:B------:R-:W-:-:S02]  /*1870*/  LOP3.LUT R25, R22, 0xff0000, RZ, 0xc0, !PT ;  /* 0x00ff000016197812 */ /* 0x000fc400078ec0ff */
[C-C-:B------:R-:W-:Y:S02]  /*1880*/  SHF.L.W.U32.HI R32, R17.reuse, 0x1a, R17.reuse ;  /* 0x0000001a11207819 */ /* 0x140fe40000010e11 */
[C---:B------:R-:W-:Y:S01]  /*1890*/  SHF.L.W.U32.HI R33, R17.reuse, 0x15, R17 ;  /* 0x0000001511217819 */ /* 0x040fe20000010e11 */
[----:B------:R-:W-:Y:S01]  /*18a0*/  IMAD R22, R8, 0x1000000, R25 ;  /* 0x0100000008167824 */ /* 0x000fe200078e0219 */
[----:B------:R-:W-:Y:S02]  /*18b0*/  SHF.L.W.U32.HI R35, R17, 0x7, R17 ;  /* 0x0000000711237819 */ /* 0x000fe40000010e11 */
[C-C-:B------:R-:W-:Y:S02]  /*18c0*/  SHF.L.W.U32.HI R29, R24.reuse, 0x1e, R24.reuse ;  /* 0x0000001e181d7819 */ /* 0x140fe40000010e18 */
[C-C-:B------:R-:W-:Y:S02]  /*18d0*/  SHF.L.W.U32.HI R30, R24.reuse, 0x13, R24.reuse ;  /* 0x00000013181e7819 */ /* 0x140fe40000010e18 */
[----:B------:R-:W-:-:S02]  /*18e0*/  SHF.L.W.U32.HI R31, R24, 0xa, R24 ;  /* 0x0000000a181f7819 */ /* 0x000fc40000010e18 */
[----:B------:R-:W-:Y:S01]  /*18f0*/  LOP3.LUT R33, R35, R32, R33, 0x96, !PT ;  /* 0x0000002023217212 */ /* 0x000fe200078e9621 */
[----:B------:R-:W-:Y:S01]  /*1900*/  IMAD R32, R8, 0x1000000, R37 ;  /* 0x0100000008207824 */ /* 0x000fe200078e0225 */
[----:B------:R-:W-:Y:S02]  /*1910*/  LOP3.LUT R29, R31, R29, R30, 0x96, !PT ;  /* 0x0000001d1f1d7212 */ /* 0x000fe400078e961e */
[----:B------:R-:W-:Y:S01]  /*1920*/  LOP3.LUT R25, R26, R19, R24, 0xe8, !PT ;  /* 0x000000131a197212 */ /* 0x000fe200078ee818 */
[----:B------:R-:W-:Y:S01]  /*1930*/  IMAD R31, R9, 0x100, R32 ;  /* 0x00000100091f7824 */ /* 0x000fe200078e0220 */
[----:B------:R-:W-:Y:S01]  /*1940*/  LOP3.LUT R30, R17, R14, R15, 0xca, !PT ;  /* 0x0000000e111e7212 */ /* 0x000fe200078eca0f */
[----:B------:R-:W-:Y:S01]  /*1950*/  IMAD R19, R9, 0x100, R22 ;  /* 0x0000010009137824 */ /* 0x000fe200078e0216 */
[----:B------:R-:W-:Y:S02]  /*1960*/  IADD3 R25, PT, PT, R18, R29, R25 ;  /* 0x0000001d12197210 */ /* 0x000fe40007ffe019 */
[----:B------:R-:W-:Y:S01]  /*1970*/  IADD3 R30, PT, PT, R30, R16, R33 ;  /* 0x000000101e1e7210 */ /* 0x000fe20007ffe021 */
[C---:B------:R-:W-:Y:S01]  /*1980*/  IMAD.IADD R33, R10.reuse, 0x1, R31 ;  /* 0x000000010a217824 */ /* 0x040fe200078e021f */
[C---:B------:R-:W-:Y:S01]  /*1990*/  SHF.L.W.U32.HI R16, R25.reuse, 0x1e, R25 ;  /* 0x0000001e19107819 */ /* 0x040fe20000010e19 */
[----:B------:R-:W-:Y:S01]  /*19a0*/  IMAD.IADD R29, R10, 0x1, R19 ;  /* 0x000000010a1d7824 */ /* 0x000fe200078e0213 */
[--C-:B------:R-:W-:Y:S01]  /*19b0*/  SHF.L.W.U32.HI R31, R25, 0x13, R25.reuse ;  /* 0x00000013191f7819 */ /* 0x100fe20000010e19 */
[----:B------:R-:W-:Y:S01]  /*19c0*/  IMAD.IADD R20, R33, 0x1, R20 ;  /* 0x0000000121147824 */ /* 0x000fe200078e0214 */
[----:B------:R-:W-:Y:S01]  /*19d0*/  SHF.L.W.U32.HI R18, R25, 0xa, R25 ;  /* 0x0000000a19127819 */ /* 0x000fe20000010e19 */
[----:B------:R-:W-:Y:S01]  /*19e0*/  IMAD.IADD R28, R29, 0x1, R28 ;  /* 0x000000011d1c7824 */ /* 0x000fe200078e021c */
[----:B------:R-:W-:-:S02]  /*19f0*/  IADD3 R19, PT, PT, R30, -0x1b64963f, R21 ;  /* 0xe49b69c11e137810 */ /* 0x000fc40007ffe015 */
[----:B------:R-:W-:Y:S02]  /*1a00*/  LOP3.LUT R31, R18, R16, R31, 0x96, !PT ;  /* 0x00000010121f7212 */ /* 0x000fe400078e961f */
[--C-:B------:R-:W-:Y:S01]  /*1a10*/  SHF.R.W.U32 R22, R20, 0x11, R20.reuse ;  /* 0x0000001114167819 */ /* 0x100fe20000001e14 */
[----:B------:R-:W-:Y:S01]  /*1a20*/  IMAD.IADD R16, R26, 0x1, R19 ;  /* 0x000000011a107824 */ /* 0x000fe200078e0213 */
[--C-:B------:R-:W-:Y:S02]  /*1a30*/  SHF.R.W.U32 R29, R20, 0x13, R20.reuse ;  /* 0x00000013141d7819 */ /* 0x100fe40000001e14 */
[----:B------:R-:W-:Y:S02]  /*1a40*/  SHF.R.U32.HI R30, RZ, 0xa, R20 ;  /* 0x0000000aff1e7819 */ /* 0x000fe40000011614 */
[C-C-:B------:R-:W-:Y:S02]  /*1a50*/  SHF.L.W.U32.HI R18, R16.reuse, 0x1a, R16.reuse ;  /* 0x0000001a10127819 */ /* 0x140fe40000010e10 */
[----:B------:R-:W-:-:S02]  /*1a60*/  SHF.L.W.U32.HI R21, R16, 0x15, R16 ;  /* 0x0000001510157819 */ /* 0x000fc40000010e10 */
[----:B------:R-:W-:Y:S02]  /*1a70*/  SHF.L.W.U32.HI R20, R16, 0x7, R16 ;  /* 0x0000000710147819 */ /* 0x000fe40000010e10 */
[----:B------:R-:W-:Y:S02]  /*1a80*/  LOP3.LUT R26, R24, R26, R25, 0xe8, !PT ;  /* 0x0000001a181a7212 */ /* 0x000fe400078ee819 */
[----:B------:R-:W-:Y:S02]  /*1a90*/  LOP3.LUT R32, R20, R18, R21, 0x96, !PT ;  /* 0x0000001214207212 */ /* 0x000fe400078e9615 */
[C-C-:B------:R-:W-:Y:S02]  /*1aa0*/  SHF.R.W.U32 R18, R28.reuse, 0x11, R28.reuse ;  /* 0x000000111c127819 */ /* 0x140fe40000001e1c */
[--C-:B------:R-:W-:Y:S02]  /*1ab0*/  SHF.R.W.U32 R21, R28, 0x13, R28.reuse ;  /* 0x000000131c157819 */ /* 0x100fe40000001e1c */
[----:B------:R-:W-:-:S02]  /*1ac0*/  SHF.R.U32.HI R20, RZ, 0xa, R28 ;  /* 0x0000000aff147819 */ /* 0x000fc4000001161c */
[----:B------:R-:W-:Y:S02]  /*1ad0*/  IADD3 R34, PT, PT, R34, R31, R26 ;  /* 0x0000001f22227210 */ /* 0x000fe40007ffe01a */
[----:B------:R-:W-:Y:S02]  /*1ae0*/  LOP3.LUT R23, R29, R30, R22, 0x96, !PT ;  /* 0x0000001e1d177212 */ /* 0x000fe400078e9616 */
[C-C-:B------:R-:W-:Y:S02]  /*1af0*/  SHF.R.W.U32 R33, R44.reuse, 0x11, R44.reuse ;  /* 0x000000112c217819 */ /* 0x140fe40000001e2c */
[--C-:B------:R-:W-:Y:S01]  /*1b00*/  SHF.R.W.U32 R22, R44, 0x13, R44.reuse ;  /* 0x000000132c167819 */ /* 0x100fe20000001e2c */
[----:B------:R-:W-:Y:S01]  /*1b10*/  IMAD.IADD R23, R4, 0x1, R23 ;  /* 0x0000000104177824 */ /* 0x000fe200078e0217 */
[----:B------:R-:W-:Y:S02]  /*1b20*/  SHF.R.U32.HI R26, RZ, 0xa, R44 ;  /* 0x0000000aff1a7819 */ /* 0x000fe4000001162c */
[----:B------:R-:W-:-:S02]  /*1b30*/  LOP3.LUT R35, R16, R17, R14, 0xca, !PT ;  /* 0x0000001110237212 */ /* 0x000fc400078eca0e */
[----:B------:R-:W-:Y:S02]  /*1b40*/  LOP3.LUT R21, R21, R20, R18, 0x96, !PT ;  /* 0x0000001415157212 */ /* 0x000fe400078e9612 */
[C-C-:B------:R-:W-:Y:S02]  /*1b50*/  SHF.L.W.U32.HI R29, R34.reuse, 0x1e, R34.reuse ;  /* 0x0000001e221d7819 */ /* 0x140fe40000010e22 */
[--C-:B------:R-:W-:Y:S01]  /*1b60*/  SHF.L.W.U32.HI R30, R34, 0x13, R34.reuse ;  /* 0x00000013221e7819 */ /* 0x100fe20000010e22 */
[----:B------:R-:W-:Y:S01]  /*1b70*/  IMAD.IADD R18, R4, 0x1, R21 ;  /* 0x0000000104127824 */ /* 0x000fe200078e0215 */
[----:B------:R-:W-:Y:S02]  /*1b80*/  SHF.L.W.U32.HI R31, R34, 0xa, R34 ;  /* 0x0000000a221f7819 */ /* 0x000fe40000010e22 */
[----:B------:R-:W-:Y:S02]  /*1b90*/  LOP3.LUT R33, R22, R26, R33, 0x96, !PT ;  /* 0x0000001a16217212 */ /* 0x000fe400078e9621 */
[----:B------:R-:W-:-:S02]  /*1ba0*/  IADD3 R32, PT, PT, R35, R15, R32 ;  /* 0x0000000f23207210 */ /* 0x000fc40007ffe020 */
[----:B------:R-:W-:Y:S02]  /*1bb0*/  LOP3.LUT R30, R31, R29, R30, 0x96, !PT ;  /* 0x0000001d1f1e7212 */ /* 0x000fe400078e961e */
[C-C-:B------:R-:W-:Y:S02]  /*1bc0*/  SHF.R.W.U32 R20, R44.reuse, 0x7, R44.reuse ;  /* 0x000000072c147819 */ /* 0x140fe40000001e2c */
[--C-:B------:R-:W-:Y:S02]  /*1bd0*/  SHF.R.W.U32 R15, R44, 0x12, R44.reuse ;  /* 0x000000122c0f7819 */ /* 0x100fe40000001e2c */
[----:B------:R-:W-:Y:S02]  /*1be0*/  SHF.R.U32.HI R22, RZ, 0x3, R44 ;  /* 0x00000003ff167819 */ /* 0x000fe4000001162c */
[----:B------:R-:W-:Y:S02]  /*1bf0*/  LOP3.LUT R26, R25, R24, R34, 0xe8, !PT ;  /* 0x00000018191a7212 */ /* 0x000fe400078ee822 */
[----:B------:R-:W-:-:S02]  /*1c00*/  IADD3 R21, PT, PT, R32, -0x1041b87a, R13 ;  /* 0xefbe478620157810 */ /* 0x000fc40007ffe00d */
[----:B------:R-:W-:Y:S02]  /*1c10*/  LOP3.LUT R20, R15, R22, R20, 0x96, !PT ;  /* 0x000000160f147212 */ /* 0x000fe400078e9614 */
[----:B------:R-:W-:Y:S01]  /*1c20*/  IADD3 R30, PT, PT, R19, R30, R26 ;  /* 0x0000001e131e7210 */ /* 0x000fe20007ffe01a */
[----:B------:R-:W-:Y:S01]  /*1c30*/  IMAD.IADD R24, R24, 0x1, R21 ;  /* 0x0000000118187824 */ /* 0x000fe200078e0215 */
[C-C-:B------:R-:W-:Y:S02]  /*1c40*/  SHF.R.W.U32 R13, R18.reuse, 0x11, R18.reuse ;  /* 0x00000011120d7819 */ /* 0x140fe40000001e12 */
[--C-:B------:R-:W-:Y:S02]  /*1c50*/  SHF.R.W.U32 R22, R18, 0x13, R18.reuse ;  /* 0x0000001312167819 */ /* 0x100fe40000001e12 */
[----:B------:R-:W-:Y:S02]  /*1c60*/  SHF.R.U32.HI R15, RZ, 0xa, R18 ;  /* 0x0000000aff0f7819 */ /* 0x000fe40000011612 */
[----:B------:R-:W-:-:S02]  /*1c70*/  SHF.R.W.U32 R19, R33, 0x11, R33 ;  /* 0x0000001121137819 */ /* 0x000fc40000001e21 */
[--C-:B------:R-:W-:Y:S02]  /*1c80*/  SHF.R.W.U32 R26, R33, 0x13, R33.reuse ;  /* 0x00000013211a7819 */ /* 0x100fe40000001e21 */
[----:B------:R-:W-:Y:S02]  /*1c90*/  SHF.R.U32.HI R29, RZ, 0xa, R33 ;  /* 0x0000000aff1d7819 */ /* 0x000fe40000011621 */
[C-C-:B------:R-:W-:Y:S02]  /*1ca0*/  SHF.L.W.U32.HI R31, R30.reuse, 0x1e, R30.reuse ;  /* 0x0000001e1e1f7819 */ /* 0x140fe40000010e1e */
[C-C-:B------:R-:W-:Y:S02]  /*1cb0*/  SHF.L.W.U32.HI R32, R30.reuse, 0x13, R30.reuse ;  /* 0x000000131e207819 */ /* 0x140fe40000010e1e */
[----:B------:R-:W-:Y:S02]  /*1cc0*/  SHF.L.W.U32.HI R35, R30, 0xa, R30 ;  /* 0x0000000a1e237819 */ /* 0x000fe40000010e1e */
[----:B------:R-:W-:-:S02]  /*1cd0*/  LOP3.LUT R13, R22, R15, R13, 0x96, !PT ;  /* 0x0000000f160d7212 */ /* 0x000fc400078e960d */
[----:B------:R-:W-:Y:S02]  /*1ce0*/  LOP3.LUT R29, R26, R29, R19, 0x96, !PT ;  /* 0x0000001d1a1d7212 */ /* 0x000fe400078e9613 */
[----:B------:R-:W-:Y:S02]  /*1cf0*/  LOP3.LUT R32, R35, R31, R32, 0x96, !PT ;  /* 0x0000001f23207212 */ /* 0x000fe400078e9620 */
[C-C-:B------:R-:W-:Y:S02]  /*1d00*/  SHF.L.W.U32.HI R26, R24.reuse, 0x1a, R24.reuse ;  /* 0x0000001a181a7819 */ /* 0x140fe40000010e18 */
[C-C-:B------:R-:W-:Y:S02]  /*1d10*/  SHF.L.W.U32.HI R31, R24.reuse, 0x15, R24.reuse ;  /* 0x00000015181f7819 */ /* 0x140fe40000010e18 */
[----:B------:R-:W-:Y:S02]  /*1d20*/  SHF.L.W.U32.HI R35, R24, 0x7, R24 ;  /* 0x0000000718237819 */ /* 0x000fe40000010e18 */
[----:B------:R-:W-:-:S02]  /*1d30*/  SHF.R.W.U32 R15, R13, 0x11, R13 ;  /* 0x000000110d0f7819 */ /* 0x000fc40000001e0d */
[--C-:B------:R-:W-:Y:S02]  /*1d40*/  SHF.R.W.U32 R22, R13, 0x13, R13.reuse ;  /* 0x000000130d167819 */ /* 0x100fe40000001e0d */
[----:B------:R-:W-:Y:S02]  /*1d50*/  SHF.R.U32.HI R19, RZ, 0xa, R13 ;  /* 0x0000000aff137819 */ /* 0x000fe4000001160d */
[----:B------:R-:W-:Y:S02]  /*1d60*/  LOP3.LUT R31, R35, R26, R31, 0x96, !PT ;  /* 0x0000001a231f7212 */ /* 0x000fe400078e961f */
[----:B------:R-:W-:Y:S01]  /*1d70*/  LOP3.LUT R15, R22, R19, R15, 0x96, !PT ;  /* 0x00000013160f7212 */ /* 0x000fe200078e960f */
[----:B------:R-:W-:Y:S01]  /*1d80*/  IMAD.IADD R19, R28, 0x1, R29 ;  /* 0x000000011c137824 */ /* 0x000fe200078e021d */
[----:B------:R-:W-:Y:S02]  /*1d90*/  LOP3.LUT R26, R34, R25, R30, 0xe8, !PT ;  /* 0x00000019221a7212 */ /* 0x000fe400078ee81e */
[----:B------:R-:W-:Y:S01]  /*1da0*/  LOP3.LUT R35, R24, R16, R17, 0xca, !PT ;  /* 0x0000001018237212 */ /* 0x000fe200078eca11 */
[----:B------:R-:W-:Y:S01]  /*1db0*/  VIADD R15, R15, 0x70 ;  /* 0x000000700f0f7836 */ /* 0x000fe20000000000 */
[----:B------:R-:W-:-:S02]  /*1dc0*/  IADD3 R21, PT, PT, R21, R32, R26 ;  /* 0x0000002015157210 */ /* 0x000fc40007ffe01a */
[----:B------:R-:W-:Y:S02]  /*1dd0*/  IADD3 R38, PT, PT, R35, R14, R31 ;  /* 0x0000000e23267210 */ /* 0x000fe40007ffe01f */
[C-C-:B------:R-:W-:Y:S02]  /*1de0*/  SHF.R.W.U32 R26, R19.reuse, 0x11, R19.reuse ;  /* 0x00000011131a7819 */ /* 0x140fe40000001e13 */
[--C-:B------:R-:W-:Y:S02]  /*1df0*/  SHF.R.W.U32 R31, R19, 0x13, R19.reuse ;  /* 0x00000013131f7819 */ /* 0x100fe40000001e13 */
[----:B------:R-:W-:Y:S02]  /*1e00*/  SHF.R.U32.HI R32, RZ, 0xa, R19 ;  /* 0x0000000aff207819 */ /* 0x000fe40000011613 */
[C-C-:B------:R-:W-:Y:S02]  /*1e10*/  SHF.L.W.U32.HI R35, R21.reuse, 0x1e, R21.reuse ;  /* 0x0000001e15237819 */ /* 0x140fe40000010e15 */
[----:B------:R-:W-:-:S02]  /*1e20*/  SHF.L.W.U32.HI R36, R21, 0x13, R21 ;  /* 0x0000001315247819 */ /* 0x000fc40000010e15 */
[----:B------:R-:W-:Y:S02]  /*1e30*/  SHF.L.W.U32.HI R37, R21, 0xa, R21 ;  /* 0x0000000a15257819 */ /* 0x000fe40000010e15 */
[----:B------:R-:W-:Y:S02]  /*1e40*/  LOP3.LUT R31, R31, R32, R26, 0x96, !PT ;  /* 0x000000201f1f7212 */ /* 0x000fe400078e961a */
[C-C-:B------:R-:W-:Y:S02]  /*1e50*/  SHF.R.W.U32 R22, R15.reuse, 0x11, R15.reuse ;  /* 0x000000110f167819 */ /* 0x140fe40000001e0f */
[--C-:B------:R-:W-:Y:S02]  /*1e60*/  SHF.R.W.U32 R29, R15, 0x13, R15.reuse ;  /* 0x000000130f1d7819 */ /* 0x100fe40000001e0f */
[----:B------:R-:W-:Y:S02]  /*1e70*/  SHF.R.U32.HI R14, RZ, 0xa, R15 ;  /* 0x0000000aff0e7819 */ /* 0x000fe4000001160f */
[----:B------:R-:W-:Y:S01]  /*1e80*/  LOP3.LUT R36, R37, R35, R36, 0x96, !PT ;  /* 0x0000002325247212 */ /* 0x000fe200078e9624 */
[----:B------:R-:W-:Y:S01]  /*1e90*/  IMAD.IADD R35, R18, 0x1, R31 ;  /* 0x0000000112237824 */ /* 0x000fe200078e021f */
[----:B------:R-:W-:-:S02]  /*1ea0*/  IADD3 R38, PT, PT, R38, 0xfc19dc6, R23 ;  /* 0x0fc19dc626267810 */ /* 0x000fc40007ffe017 */
[----:B------:R-:W-:Y:S02]  /*1eb0*/  LOP3.LUT R22, R29, R14, R22, 0x96, !PT ;  /* 0x0000000e1d167212 */ /* 0x000fe400078e9616 */
[--C-:B------:R-:W-:Y:S01]  /*1ec0*/  SHF.R.W.U32 R14, R35, 0x11, R35.reuse ;  /* 0x00000011230e7819 */ /* 0x100fe20000001e23 */
[----:B------:R-:W-:Y:S01]  /*1ed0*/  IMAD.IADD R25, R25, 0x1, R38 ;  /* 0x0000000119197824 */ /* 0x000fe200078e0226 */
[--C-:B------:R-:W-:Y:S01]  /*1ee0*/  SHF.R.W.U32 R29, R35, 0x13, R35.reuse ;  /* 0x00000013231d7819 */ /* 0x100fe20000001e23 */
[----:B------:R-:W-:Y:S01]  /*1ef0*/  IMAD.IADD R22, R27, 0x1, R22 ;  /* 0x000000011b167824 */ /* 0x000fe200078e0216 */
[----:B------:R-:W-:Y:S02]  /*1f00*/  SHF.R.U32.HI R26, RZ, 0xa, R35 ;  /* 0x0000000aff1a7819 */ /* 0x000fe40000011623 */
[----:B------:R-:W-:Y:S02]  /*1f10*/  LOP3.LUT R37, R30, R34, R21, 0xe8, !PT ;  /* 0x000000221e257212 */ /* 0x000fe400078ee815 */
[----:B------:R-:W-:-:S02]  /*1f20*/  SHF.R.W.U32 R23, R13, 0x7, R13 ;  /* 0x000000070d177819 */ /* 0x000fc40000001e0d */
[--C-:B------:R-:W-:Y:S02]  /*1f30*/  SHF.R.W.U32 R32, R13, 0x12, R13.reuse ;  /* 0x000000120d207819 */ /* 0x100fe40000001e0d */
[----:B------:R-:W-:Y:S02]  /*1f40*/  SHF.R.U32.HI R31, RZ, 0x3, R13 ;  /* 0x00000003ff1f7819 */ /* 0x000fe4000001160d */
[----:B------:R-:W-:Y:S02]  /*1f50*/  LOP3.LUT R14, R29, R26, R14, 0x96, !PT ;  /* 0x0000001a1d0e7212 */ /* 0x000fe400078e960e */
[----:B------:R-:W-:Y:S02]  /*1f60*/  IADD3 R26, PT, PT, R38, R36, R37 ;  /* 0x00000024261a7210 */ /* 0x000fe40007ffe025 */
[C-C-:B------:R-:W-:Y:S02]  /*1f70*/  SHF.L.W.U32.HI R36, R25.reuse, 0x1a, R25.reuse ;  /* 0x0000001a19247819 */ /* 0x140fe40000010e19 */
[----:B------:R-:W-:-:S02]  /*1f80*/  SHF.L.W.U32.HI R37, R25, 0x15, R25 ;  /* 0x0000001519257819 */ /* 0x000fc40000010e19 */
[----:B------:R-:W-:Y:S02]  /*1f90*/  SHF.L.W.U32.HI R38, R25, 0x7, R25 ;  /* 0x0000000719267819 */ /* 0x000fe40000010e19 */
[----:B------:R-:W-:Y:S02]  /*1fa0*/  LOP3.LUT R23, R32, R31, R23, 0x96, !PT ;  /* 0x0000001f20177212 */ /* 0x000fe400078e9617 */
[C-C-:B------:R-:W-:Y:S02]  /*1fb0*/  SHF.R.W.U32 R29, R22.reuse, 0x11, R22.reuse ;  /* 0x00000011161d7819 */ /* 0x140fe40000001e16 */
[--C-:B------:R-:W-:Y:S02]  /*1fc0*/  SHF.R.W.U32 R32, R22, 0x13, R22.reuse ;  /* 0x0000001316207819 */ /* 0x100fe40000001e16 */
[----:B------:R-:W-:Y:S02]  /*1fd0*/  SHF.R.U32.HI R31, RZ, 0xa, R22 ;  /* 0x0000000aff1f7819 */ /* 0x000fe40000011616 */
[----:B------:R-:W-:-:S02]  /*1fe0*/  LOP3.LUT R38, R38, R36, R37, 0x96, !PT ;  /* 0x0000002426267212 */ /* 0x000fc400078e9625 */
[----:B------:R-:W-:Y:S02]  /*1ff0*/  LOP3.LUT R39, R25, R24, R16, 0xca, !PT ;  /* 0x0000001819277212 */ /* 0x000fe400078eca10 */
[----:B------:R-:W-:Y:S02]  /*2000*/  LOP3.LUT R29, R32, R31, R29, 0x96, !PT ;  /* 0x0000001f201d7212 */ /* 0x000fe400078e961d */
[----:B------:R-:W-:Y:S01]  /*2010*/  IADD3 R39, PT, PT, R39, R17, R38 ;  /* 0x0000001127277210 */ /* 0x000fe20007ffe026 */
[----:B------:R-:W-:Y:S01]  /*2020*/  IMAD.IADD R17, R13, 0x1, R14 ;  /* 0x000000010d117824 */ /* 0x000fe200078e020e */
[--C-:B------:R-:W-:Y:S01]  /*2030*/  SHF.L.W.U32.HI R31, R26, 0x1e, R26.reuse ;  /* 0x0000001e1a1f7819 */ /* 0x100fe20000010e1a */
[----:B------:R-:W-:Y:S01]  /*2040*/  IMAD.IADD R36, R44, 0x1, R29 ;  /* 0x000000012c247824 */ /* 0x000fe200078e021d */
[C-C-:B------:R-:W-:Y:S02]  /*2050*/  SHF.L.W.U32.HI R32, R26.reuse, 0x13, R26.reuse ;  /* 0x000000131a207819 */ /* 0x140fe40000010e1a */
[----:B------:R-:W-:-:S02]  /*2060*/  SHF.L.W.U32.HI R37, R26, 0xa, R26 ;  /* 0x0000000a1a257819 */ /* 0x000fc40000010e1a */
[----:B------:R-:W-:Y:S02]  /*2070*/  IADD3 R39, PT, PT, R39, 0x240ca1cc, R44 ;  /* 0x240ca1cc27277810 */ /* 0x000fe40007ffe02c */
[----:B------:R-:W-:Y:S02]  /*2080*/  LOP3.LUT R32, R37, R31, R32, 0x96, !PT ;  /* 0x0000001f25207212 */ /* 0x000fe400078e9620 */
[--C-:B------:R-:W-:Y:S01]  /*2090*/  SHF.R.W.U32 R40, R36, 0x11, R36.reuse ;  /* 0x0000001124287819 */ /* 0x100fe20000001e24 */
[----:B------:R-:W-:Y:S01]  /*20a0*/  IMAD.IADD R34, R34, 0x1, R39 ;  /* 0x0000000122227824 */ /* 0x000fe200078e0227 */
[--C-:B------:R-:W-:Y:S02]  /*20b0*/  SHF.R.W.U32 R29, R36, 0x13, R36.reuse ;  /* 0x00000013241d7819 */ /* 0x100fe40000001e24 */
[----:B------:R-:W-:Y:S02]  /*20c0*/  SHF.R.U32.HI R31, RZ, 0xa, R36 ;  /* 0x0000000aff1f7819 */ /* 0x000fe40000011624 */
[----:B------:R-:W-:-:S02]  /*20d0*/  LOP3.LUT R37, R21, R30, R26, 0xe8, !PT ;  /* 0x0000001e15257212 */ /* 0x000fc400078ee81a */
[----:B------:R-:W-:Y:S02]  /*20e0*/  LOP3.LUT R40, R29, R31, R40, 0x96, !PT ;  /* 0x0000001f1d287212 */ /* 0x000fe400078e9628 */
[----:B------:R-:W-:Y:S02]  /*20f0*/  IADD3 R31, PT, PT, R39, R32, R37 ;  /* 0x00000020271f7210 */ /* 0x000fe40007ffe025 */
[C-C-:B------:R-:W-:Y:S02]  /*2100*/  SHF.L.W.U32.HI R32, R34.reuse, 0x1a, R34.reuse ;  /* 0x0000001a22207819 */ /* 0x140fe40000010e22 */
[C-C-:B------:R-:W-:Y:S02]  /*2110*/  SHF.L.W.U32.HI R37, R34.reuse, 0x15, R34.reuse ;  /* 0x0000001522257819 */ /* 0x140fe40000010e22 */
[----:B------:R-:W-:Y:S02]  /*2120*/  SHF.L.W.U32.HI R39, R34, 0x7, R34 ;  /* 0x0000000722277819 */ /* 0x000fe40000010e22 */
[----:B------:R-:W-:-:S02]  /*2130*/  SHF.R.W.U32 R38, R17, 0x11, R17 ;  /* 0x0000001111267819 */ /* 0x000fc40000001e11 */
[--C-:B------:R-:W-:Y:S02]  /*2140*/  SHF.R.W.U32 R29, R17, 0x13, R17.reuse ;  /* 0x00000013111d7819 */ /* 0x100fe40000001e11 */
[----:B------:R-:W-:Y:S02]  /*2150*/  SHF.R.U32.HI R14, RZ, 0xa, R17 ;  /* 0x0000000aff0e7819 */ /* 0x000fe40000011611 */
[----:B------:R-:W-:Y:S02]  /*2160*/  LOP3.LUT R37, R39, R32, R37, 0x96, !PT ;  /* 0x0000002027257212 */ /* 0x000fe400078e9625 */
[----:B------:R-:W-:Y:S02]  /*2170*/  LOP3.LUT R39, R34, R25, R24, 0xca, !PT ;  /* 0x0000001922277212 */ /* 0x000fe400078eca18 */
[----:B------:R-:W-:Y:S02]  /*2180*/  LOP3.LUT R38, R29, R14, R38, 0x96, !PT ;  /* 0x0000000e1d267212 */ /* 0x000fe400078e9626 */
[----:B------:R-:W-:-:S02]  /*2190*/  SHF.R.W.U32 R14, R33, 0x7, R33 ;  /* 0x00000007210e7819 */ /* 0x000fc40000001e21 */
[--C-:B------:R-:W-:Y:S01]  /*21a0*/  SHF.R.W.U32 R29, R33, 0x12, R33.reuse ;  /* 0x00000012211d7819 */ /* 0x100fe20000001e21 */
[----:B------:R-:W-:Y:S01]  /*21b0*/  IMAD.IADD R38, R15, 0x1, R38 ;  /* 0x000000010f267824 */ /* 0x000fe200078e0226 */
[----:B------:R-:W-:Y:S02]  /*21c0*/  SHF.R.U32.HI R32, RZ, 0x3, R33 ;  /* 0x00000003ff207819 */ /* 0x000fe40000011621 */
[----:B------:R-:W-:Y:S02]  /*21d0*/  IADD3 R42, PT, PT, R39, R16, R37 ;  /* 0x00000010272a7210 */ /* 0x000fe40007ffe025 */
[----:B------:R-:W-:Y:S02]  /*21e0*/  LOP3.LUT R14, R29, R32, R14, 0x96, !PT ;  /* 0x000000201d0e7212 */ /* 0x000fe400078e960e */
[C-C-:B------:R-:W-:Y:S02]  /*21f0*/  SHF.L.W.U32.HI R16, R31.reuse, 0x1e, R31.reuse ;  /* 0x0000001e1f107819 */ /* 0x140fe40000010e1f */
[----:B------:R-:W-:-:S02]  /*2200*/  SHF.L.W.U32.HI R29, R31, 0x13, R31 ;  /* 0x000000131f1d7819 */ /* 0x000fc40000010e1f */
[----:B------:R-:W-:Y:S02]  /*2210*/  SHF.L.W.U32.HI R32, R31, 0xa, R31 ;  /* 0x0000000a1f207819 */ /* 0x000fe40000010e1f */
[----:B------:R-:W-:Y:S02]  /*2220*/  IADD3 R39, PT, PT, R42, 0x2de92c6f, R13 ;  /* 0x2de92c6f2a277810 */ /* 0x000fe40007ffe00d */
[----:B------:R-:W-:Y:S02]  /*2230*/  LOP3.LUT R32, R32, R16, R29, 0x96, !PT ;  /* 0x0000001020207212 */ /* 0x000fe400078e961d */
[----:B------:R-:W-:Y:S01]  /*2240*/  LOP3.LUT R29, R26, R21, R31, 0xe8, !PT ;  /* 0x000000151a1d7212 */ /* 0x000fe200078ee81f */
[----:B------:R-:W-:Y:S01]  /*2250*/  IMAD.IADD R37, R30, 0x1, R39 ;  /* 0x000000011e257824 */ /* 0x000fe200078e0227 */
[----:B------:R-:W-:Y:S02]  /*2260*/  IADD3 R20, PT, PT, R17, R18, R20 ;  /* 0x0000001211147210 */ /* 0x000fe40007ffe014 */
[----:B------:R-:W-:-:S02]  /*2270*/  IADD3 R32, PT, PT, R39, R32, R29 ;  /* 0x0000002027207210 */ /* 0x000fc40007ffe01d */
[C-C-:B------:R-:W-:Y:S02]  /*2280*/  SHF.L.W.U32.HI R16, R37.reuse, 0x1a, R37.reuse ;  /* 0x0000001a25107819 */ /* 0x140fe40000010e25 */
[C-C-:B------:R-:W-:Y:S02]  /*2290*/  SHF.L.W.U32.HI R29, R37.reuse, 0x15, R37.reuse ;  /* 0x00000015251d7819 */ /* 0x140fe40000010e25 */
[----:B------:R-:W-:Y:S02]  /*22a0*/  SHF.L.W.U32.HI R30, R37, 0x7, R37 ;  /* 0x00000007251e7819 */ /* 0x000fe40000010e25 */
[----:B------:R-:W-:Y:S02]  /*22b0*/  SHF.L.W.U32.HI R41, R32, 0xa, R32 ;  /* 0x0000000a20297819 */ /* 0x000fe40000010e20 */
[----:B------:R-:W-:Y:S01]  /*22c0*/  LOP3.LUT R39, R30, R16, R29, 0x96, !PT ;  /* 0x000000101e277212 */ /* 0x000fe200078e961d */
[----:B------:R-:W-:Y:S01]  /*22d0*/  IMAD.IADD R29, R33, 0x1, R40 ;  /* 0x00000001211d7824 */ /* 0x000fe200078e0228 */
[----:B------:R-:W-:-:S02]  /*22e0*/  LOP3.LUT R16, R37, R34, R25, 0xca, !PT ;  /* 0x0000002225107212 */ /* 0x000fc400078eca19 */
[----:B------:R-:W-:Y:S02]  /*22f0*/  SHF.R.U32.HI R30, RZ, 0x3, R15 ;  /* 0x00000003ff1e7819 */ /* 0x000fe4000001160f */
[----:B------:R-:W-:Y:S02]  /*2300*/  IADD3 R24, PT, PT, R16, R24, R39 ;  /* 0x0000001810187210 */ /* 0x000fe40007ffe027 */
[C-C-:B------:R-:W-:Y:S02]  /*2310*/  SHF.R.W.U32 R40, R29.reuse, 0x11, R29.reuse ;  /* 0x000000111d287819 */ /* 0x140fe40000001e1d */
[--C-:B------:R-:W-:Y:S02]  /*2320*/  SHF.R.W.U32 R39, R29, 0x13, R29.reuse ;  /* 0x000000131d277819 */ /* 0x100fe40000001e1d */
[----:B------:R-:W-:Y:S02]  /*2330*/  SHF.R.U32.HI R16, RZ, 0xa, R29 ;  /* 0x0000000aff107819 */ /* 0x000fe4000001161d */
[----:B------:R-:W-:-:S02]  /*2340*/  IADD3 R42, PT, PT, R24, 0x4a7484aa, R33 ;  /* 0x4a7484aa182a7810 */ /* 0x000fc40007ffe021 */
[----:B------:R-:W-:Y:S02]  /*2350*/  LOP3.LUT R40, R39, R16, R40, 0x96, !PT ;  /* 0x0000001027287212 */ /* 0x000fe400078e9628 */
[C-C-:B------:R-:W-:Y:S02]  /*2360*/  SHF.R.W.U32 R16, R15.reuse, 0x7, R15.reuse ;  /* 0x000000070f107819 */ /* 0x140fe40000001e0f */
[----:B------:R-:W-:Y:S02]  /*2370*/  SHF.R.W.U32 R39, R15, 0x12, R15 ;  /* 0x000000120f277819 */ /* 0x000fe40000001e0f */
[----:B------:R-:W-:Y:S02]  /*2380*/  LOP3.LUT R24, R31, R26, R32, 0xe8, !PT ;  /* 0x0000001a1f187212 */ /* 0x000fe400078ee820 */
[----:B------:R-:W-:Y:S02]  /*2390*/  LOP3.LUT R16, R39, R30, R16, 0x96, !PT ;  /* 0x0000001e27107212 */ /* 0x000fe400078e9610 */
[----:B------:R-:W-:-:S02]  /*23a0*/  SHF.L.W.U32.HI R30, R32, 0x1e, R32 ;  /* 0x0000001e201e7819 */ /* 0x000fc40000010e20 */
[----:B------:R-:W-:Y:S02]  /*23b0*/  SHF.L.W.U32.HI R39, R32, 0x13, R32 ;  /* 0x0000001320277819 */ /* 0x000fe40000010e20 */
[C---:B------:R-:W-:Y:S02]  /*23c0*/  IADD3 R14, PT, PT, R38.reuse, R13, R14 ;  /* 0x0000000d260e7210 */ /* 0x040fe40007ffe00e */
[----:B------:R-:W-:Y:S01]  /*23d0*/  LOP3.LUT R39, R41, R30, R39, 0x96, !PT ;  /* 0x0000001e29277212 */ /* 0x000fe200078e9627 */
[----:B------:R-:W-:Y:S01]  /*23e0*/  IMAD.IADD R30, R21, 0x1, R42 ;  /* 0x00000001151e7824 */ /* 0x000fe200078e022a */
[----:B------:R-:W-:Y:S02]  /*23f0*/  SHF.R.W.U32 R13, R38, 0x13, R38 ;  /* 0x00000013260d7819 */ /* 0x000fe40000001e26 */
[----:B------:R-:W-:Y:S02]  /*2400*/  IADD3 R21, PT, PT, R42, R39, R24 ;  /* 0x000000272a157210 */ /* 0x000fe40007ffe018 */
[----:B------:R-:W-:-:S02]  /*2410*/  SHF.L.W.U32.HI R24, R30, 0x1a, R30 ;  /* 0x0000001a1e187819 */ /* 0x000fc40000010e1e */
[C-C-:B------:R-:W-:Y:S02]  /*2420*/  SHF.L.W.U32.HI R39, R30.reuse, 0x15, R30.reuse ;  /* 0x000000151e277819 */ /* 0x140fe40000010e1e */
[C---:B------:R-:W-:Y:S02]  /*2430*/  SHF.L.W.U32.HI R41, R30.reuse, 0x7, R30 ;  /* 0x000000071e297819 */ /* 0x040fe40000010e1e */
[----:B------:R-:W-:Y:S02]  /*2440*/  LOP3.LUT R42, R30, R37, R34, 0xca, !PT ;  /* 0x000000251e2a7212 */ /* 0x000fe400078eca22 */
[----:B------:R-:W-:Y:S02]  /*2450*/  LOP3.LUT R24, R41, R24, R39, 0x96, !PT ;  /* 0x0000001829187212 */ /* 0x000fe400078e9627 */
[----:B------:R-:W-:Y:S02]  /*2460*/  SHF.R.U32.HI R39, RZ, 0x3, R18 ;  /* 0x00000003ff277819 */ /* 0x000fe40000011612 */
[----:B------:R-:W-:-:S02]  /*2470*/  IADD3 R42, PT, PT, R42, R25, R24 ;  /* 0x000000192a2a7210 */ /* 0x000fc40007ffe018 */
[C-C-:B------:R-:W-:Y:S02]  /*2480*/  SHF.R.W.U32 R24, R18.reuse, 0x7, R18.reuse ;  /* 0x0000000712187819 */ /* 0x140fe40000001e12 */
[----:B------:R-:W-:Y:S02]  /*2490*/  SHF.R.W.U32 R25, R18, 0x12, R18 ;  /* 0x0000001212197819 */ /* 0x000fe40000001e12 */
[--C-:B------:R-:W-:Y:S02]  /*24a0*/  SHF.R.W.U32 R18, R27, 0x7, R27.reuse ;  /* 0x000000071b127819 */ /* 0x100fe40000001e1b */
[----:B------:R-:W-:Y:S02]  /*24b0*/  LOP3.LUT R39, R25, R39, R24, 0x96, !PT ;  /* 0x0000002719277212 */ /* 0x000fe400078e9618 */
[--C-:B------:R-:W-:Y:S02]  /*24c0*/  SHF.R.W.U32 R25, R27, 0x12, R27.reuse ;  /* 0x000000121b197819 */ /* 0x100fe40000001e1b */
[----:B------:R-:W-:-:S02]  /*24d0*/  SHF.R.U32.HI R24, RZ, 0x3, R27 ;  /* 0x00000003ff187819 */ /* 0x000fc4000001161b */
[----:B------:R-:W-:Y:S02]  /*24e0*/  IADD3 R27, PT, PT, R36, R27, R39 ;  /* 0x0000001b241b7210 */ /* 0x000fe40007ffe027 */
[----:B------:R-:W-:Y:S02]  /*24f0*/  LOP3.LUT R18, R25, R24, R18, 0x96, !PT ;  /* 0x0000001819127212 */ /* 0x000fe400078e9612 */
[C-C-:B------:R-:W-:Y:S02]  /*2500*/  SHF.R.W.U32 R24, R28.reuse, 0x7, R28.reuse ;  /* 0x000000071c187819 */ /* 0x140fe40000001e1c */
[--C-:B------:R-:W-:Y:S02]  /*2510*/  SHF.R.W.U32 R25, R28, 0x12, R28.reuse ;  /* 0x000000121c197819 */ /* 0x100fe40000001e1c */
[----:B------:R-:W-:Y:S02]  /*2520*/  SHF.R.U32.HI R39, RZ, 0x3, R28 ;  /* 0x00000003ff277819 */ /* 0x000fe4000001161c */
[----:B------:R-:W-:-:S02]  /*2530*/  IADD3 R28, PT, PT, R35, R28, R18 ;  /* 0x0000001c231c7210 */ /* 0x000fc40007ffe012 */
[----:B------:R-:W-:Y:S02]  /*2540*/  LOP3.LUT R24, R25, R39, R24, 0x96, !PT ;  /* 0x0000002719187212 */ /* 0x000fe400078e9618 */
[--C-:B------:R-:W-:Y:S02]  /*2550*/  SHF.R.W.U32 R25, R38, 0x11, R38.reuse ;  /* 0x0000001126197819 */ /* 0x100fe40000001e26 */
[----:B------:R-:W-:Y:S02]  /*2560*/  SHF.R.U32.HI R39, RZ, 0xa, R38 ;  /* 0x0000000aff277819 */ /* 0x000fe40000011626 */
[----:B------:R-:W-:Y:S02]  /*2570*/  SHF.R.W.U32 R18, R19, 0x7, R19 ;  /* 0x0000000713127819 */ /* 0x000fe40000001e13 */
[----:B------:R-:W-:Y:S02]  /*2580*/  LOP3.LUT R25, R13, R39, R25, 0x96, !PT ;  /* 0x000000270d197212 */ /* 0x000fe400078e9619 */
[----:B------:R-:W-:-:S02]  /*2590*/  SHF.R.W.U32 R13, R19, 0x12, R19 ;  /* 0x00000012130d7819 */ /* 0x000fc40000001e13 */
[----:B------:R-:W-:Y:S02]  /*25a0*/  SHF.R.U32.HI R39, RZ, 0x3, R19 ;  /* 0x00000003ff277819 */ /* 0x000fe40000011613 */
[----:B------:R-:W-:Y:S02]  /*25b0*/  IADD3 R23, PT, PT, R29, R44, R23 ;  /* 0x0000002c1d177210 */ /* 0x000fe40007ffe017 */
[----:B------:R-:W-:Y:S02]  /*25c0*/  LOP3.LUT R18, R13, R39, R18, 0x96, !PT ;  /* 0x000000270d127212 */ /* 0x000fe400078e9612 */
[C-C-:B------:R-:W-:Y:S02]  /*25d0*/  SHF.L.W.U32.HI R13, R21.reuse, 0x1e, R21.reuse ;  /* 0x0000001e150d7819 */ /* 0x140fe40000010e15 */
[C-C-:B------:R-:W-:Y:S02]  /*25e0*/  SHF.L.W.U32.HI R44, R21.reuse, 0x13, R21.reuse ;  /* 0x00000013152c7819 */ /* 0x140fe40000010e15 */
[----:B------:R-:W-:-:S02]  /*25f0*/  SHF.L.W.U32.HI R39, R21, 0xa, R21 ;  /* 0x0000000a15277819 */ /* 0x000fc40000010e15 */
[----:B------:R-:W-:Y:S02]  /*2600*/  IADD3 R41, PT, PT, R42, 0x5cb0a9dc, R15 ;  /* 0x5cb0a9dc2a297810 */ /* 0x000fe40007ffe00f */
[----:B------:R-:W-:Y:S02]  /*2610*/  LOP3.LUT R39, R39, R13, R44, 0x96, !PT ;  /* 0x0000000d27277212 */ /* 0x000fe400078e962c */
[--C-:B------:R-:W-:Y:S01]  /*2620*/  IADD3 R24, PT, PT, R25, R24, R22.reuse ;  /* 0x0000001819187210 */ /* 0x100fe20007ffe016 */
[----:B------:R-:W-:Y:S01]  /*2630*/  IMAD.IADD R13, R26, 0x1, R41 ;  /* 0x000000011a0d7824 */ /* 0x000fe200078e0229 */
[----:B------:R-:W-:Y:S02]  /*2640*/  LOP3.LUT R26, R32, R31, R21, 0xe8, !PT ;  /* 0x0000001f201a7212 */ /* 0x000fe400078ee815 */
[----:B------:R-:W-:Y:S01]  /*2650*/  SHF.R.W.U32 R25, R22, 0x7, R22 ;  /* 0x0000000716197819 */ /* 0x000fe20000001e16 */
[----:B------:R-:W-:Y:S01]  /*2660*/  VIADD R24, R24, 0x70 ;  /* 0x0000007018187836 */ /* 0x000fe20000000000 */
[----:B------:R-:W-:-:S02]  /*2670*/  IADD3 R26, PT, PT, R41, R39, R26 ;  /* 0x00000027291a7210 */ /* 0x000fc40007ffe01a */
[C-C-:B------:R-:W-:Y:S02]  /*2680*/  SHF.L.W.U32.HI R39, R13.reuse, 0x1a, R13.reuse ;  /* 0x0000001a0d277819 */ /* 0x140fe40000010e0d */
[C-C-:B------:R-:W-:Y:S02]  /*2690*/  SHF.L.W.U32.HI R42, R13.reuse, 0x15, R13.reuse ;  /* 0x000000150d2a7819 */ /* 0x140fe40000010e0d */
[----:B------:R-:W-:Y:S02]  /*26a0*/  SHF.L.W.U32.HI R41, R13, 0x7, R13 ;  /* 0x000000070d297819 */ /* 0x000fe40000010e0d */
[----:B------:R-:W-:Y:S02]  /*26b0*/  IADD3 R15, PT, PT, R24, R15, R18 ;  /* 0x0000000f180f7210 */ /* 0x000fe40007ffe012 */
[----:B------:R-:W-:Y:S02]  /*26c0*/  LOP3.LUT R39, R41, R39, R42, 0x96, !PT ;  /* 0x0000002729277212 */ /* 0x000fe400078e962a */
[----:B------:R-:W-:-:S02]  /*26d0*/  LOP3.LUT R42, R13, R30, R37, 0xca, !PT ;  /* 0x0000001e0d2a7212 */ /* 0x000fc400078eca25 */
[----:B------:R-:W-:Y:S02]  /*26e0*/  SHF.L.W.U32.HI R18, R26, 0x1e, R26 ;  /* 0x0000001e1a127819 */ /* 0x000fe40000010e1a */
[----:B------:R-:W-:Y:S02]  /*26f0*/  IADD3 R42, PT, PT, R42, R34, R39 ;  /* 0x000000222a2a7210 */ /* 0x000fe40007ffe027 */
[--C-:B------:R-:W-:Y:S02]  /*2700*/  IADD3 R34, PT, PT, R40, -0x1fe3fff2, R19.reuse ;  /* 0xe01c000e28227810 */ /* 0x100fe40007ffe013 */
[----:B------:R-:W-:Y:S02]  /*2710*/  IADD3 R42, PT, PT, R42, 0x76f988da, R19 ;  /* 0x76f988da2a2a7810 */ /* 0x000fe40007ffe013 */
[C-C-:B------:R-:W-:Y:S02]  /*2720*/  SHF.R.W.U32 R39, R34.reuse, 0x11, R34.reuse ;  /* 0x0000001122277819 */ /* 0x140fe40000001e22 */
[----:B------:R-:W-:-:S02]  /*2730*/  SHF.R.W.U32 R40, R34, 0x13, R34 ;  /* 0x0000001322287819 */ /* 0x000fc40000001e22 */
[----:B------:R-:W-:Y:S02]  /*2740*/  SHF.R.U32.HI R41, RZ, 0xa, R34 ;  /* 0x0000000aff297819 */ /* 0x000fe40000011622 */
[----:B------:R-:W-:Y:S02]  /*2750*/  IADD3 R16, PT, PT, R34, R33, R16 ;  /* 0x0000002122107210 */ /* 0x000fe40007ffe010 */
[----:B------:R-:W-:Y:S02]  /*2760*/  LOP3.LUT R39, R40, R41, R39, 0x96, !PT ;  /* 0x0000002928277212 */ /* 0x000fe400078e9627 */
[--C-:B------:R-:W-:Y:S02]  /*2770*/  SHF.R.W.U32 R40, R22, 0x12, R22.reuse ;  /* 0x0000001216287819 */ /* 0x100fe40000001e16 */
[----:B------:R-:W-:Y:S01]  /*2780*/  SHF.R.U32.HI R41, RZ, 0x3, R22 ;  /* 0x00000003ff297819 */ /* 0x000fe20000011616 */
[----:B------:R-:W-:Y:S01]  /*2790*/  IMAD.IADD R28, R39, 0x1, R28 ;  /* 0x00000001271c7824 */ /* 0x000fe200078e021c */
[----:B------:R-:W-:-:S02]  /*27a0*/  SHF.R.W.U32 R33, R35, 0x7, R35 ;  /* 0x0000000723217819 */ /* 0x000fc40000001e23 */
[----:B------:R-:W-:Y:S02]  /*27b0*/  LOP3.LUT R25, R40, R41, R25, 0x96, !PT ;  /* 0x0000002928197212 */ /* 0x000fe400078e9619 */
[C-C-:B------:R-:W-:Y:S02]  /*27c0*/  SHF.L.W.U32.HI R41, R26.reuse, 0x13, R26.reuse ;  /* 0x000000131a297819 */ /* 0x140fe40000010e1a */
[----:B------:R-:W-:Y:S02]  /*27d0*/  SHF.L.W.U32.HI R40, R26, 0xa, R26 ;  /* 0x0000000a1a287819 */ /* 0x000fe40000010e1a */
[----:B------:R-:W-:Y:S02]  /*27e0*/  IADD3 R19, PT, PT, R28, R19, R25 ;  /* 0x000000131c137210 */ /* 0x000fe40007ffe019 */
[----:B------:R-:W-:Y:S01]  /*27f0*/  LOP3.LUT R40, R40, R18, R41, 0x96, !PT ;  /* 0x0000001228287212 */ /* 0x000fe200078e9629 */
[----:B------:R-:W-:Y:S01]  /*2800*/  IMAD.IADD R18, R31, 0x1, R42 ;  /* 0x000000011f127824 */ /* 0x000fe200078e022a */
[----:B------:R-:W-:-:S02]  /*2810*/  LOP3.LUT R31, R21, R32, R26, 0xe8, !PT ;  /* 0x00000020151f7212 */ /* 0x000fc400078ee81a */
[----:B------:R-:W-:Y:S02]  /*2820*/  SHF.R.U32.HI R25, RZ, 0x3, R17 ;  /* 0x00000003ff197819 */ /* 0x000fe40000011611 */
[----:B------:R-:W-:Y:S02]  /*2830*/  IADD3 R31, PT, PT, R42, R40, R31 ;  /* 0x000000282a1f7210 */ /* 0x000fe40007ffe01f */
[C-C-:B------:R-:W-:Y:S02]  /*2840*/  SHF.L.W.U32.HI R40, R18.reuse, 0x1a, R18.reuse ;  /* 0x0000001a12287819 */ /* 0x140fe40000010e12 */
[C-C-:B------:R-:W-:Y:S02]  /*2850*/  SHF.L.W.U32.HI R41, R18.reuse, 0x15, R18.reuse ;  /* 0x0000001512297819 */ /* 0x140fe40000010e12 */
[----:B------:R-:W-:Y:S02]  /*2860*/  SHF.L.W.U32.HI R42, R18, 0x7, R18 ;  /* 0x00000007122a7819 */ /* 0x000fe40000010e12 */
[----:B------:R-:W-:-:S02]  /*2870*/  SHF.L.W.U32.HI R39, R31, 0x1e, R31 ;  /* 0x0000001e1f277819 */ /* 0x000fc40000010e1f */
[----:B------:R-:W-:Y:S02]  /*2880*/  LOP3.LUT R40, R42, R40, R41, 0x96, !PT ;  /* 0x000000282a287212 */ /* 0x000fe400078e9629 */
[----:B------:R-:W-:Y:S02]  /*2890*/  LOP3.LUT R41, R18, R13, R30, 0xca, !PT ;  /* 0x0000000d12297212 */ /* 0x000fe400078eca1e */
[----:B------:R-:W-:Y:S02]  /*28a0*/  SHF.R.U32.HI R42, RZ, 0xa, R24 ;  /* 0x0000000aff2a7819 */ /* 0x000fe40000011618 */
[----:B------:R-:W-:Y:S02]  /*28b0*/  IADD3 R37, PT, PT, R41, R37, R40 ;  /* 0x0000002529257210 */ /* 0x000fe40007ffe028 */
[C-C-:B------:R-:W-:Y:S02]  /*28c0*/  SHF.R.W.U32 R40, R24.reuse, 0x11, R24.reuse ;  /* 0x0000001118287819 */ /* 0x140fe40000001e18 */
[----:B------:R-:W-:-:S04]  /*28d0*/  SHF.R.W.U32 R41, R24, 0x13, R24 ;  /* 0x0000001318297819 */ /* 0x000fc80000001e18 */
[----:B------:R-:W-:Y:S02]  /*28e0*/  LOP3.LUT R40, R41, R42, R40, 0x96, !PT ;  /* 0x0000002a29287212 */ /* 0x000fe400078e9628 */
[--C-:B------:R-:W-:Y:S02]  /*28f0*/  SHF.R.W.U32 R42, R35, 0x12, R35.reuse ;  /* 0x00000012232a7819 */ /* 0x100fe40000001e23 */
[----:B------:R-:W-:Y:S01]  /*2900*/  SHF.R.U32.HI R41, RZ, 0x3, R35 ;  /* 0x00000003ff297819 */ /* 0x000fe20000011623 */
[----:B------:R-:W-:Y:S01]  /*2910*/  IMAD.IADD R27, R40, 0x1, R27 ;  /* 0x00000001281b7824 */ /* 0x000fe200078e021b */
[----:B------:R-:W-:Y:S02]  /*2920*/  SHF.R.U32.HI R40, RZ, 0x3, R36 ;  /* 0x00000003ff287819 */ /* 0x000fe40000011624 */
[----:B------:R-:W-:Y:S02]  /*2930*/  LOP3.LUT R33, R42, R41, R33, 0x96, !PT ;  /* 0x000000292a217212 */ /* 0x000fe400078e9621 */
[----:B------:R-:W-:-:S02]  /*2940*/  SHF.L.W.U32.HI R42, R31, 0x13, R31 ;  /* 0x000000131f2a7819 */ /* 0x000fc40000010e1f */
[----:B------:R-:W-:Y:S02]  /*2950*/  SHF.L.W.U32.HI R41, R31, 0xa, R31 ;  /* 0x0000000a1f297819 */ /* 0x000fe40000010e1f */
[----:B------:R-:W-:Y:S02]  /*2960*/  IADD3 R33, PT, PT, R27, R22, R33 ;  /* 0x000000161b217210 */ /* 0x000fe40007ffe021 */
[----:B------:R-:W-:Y:S02]  /*2970*/  LOP3.LUT R39, R41, R39, R42, 0x96, !PT ;  /* 0x0000002729277212 */ /* 0x000fe400078e962a */
[----:B------:R-:W-:-:S05]  /*2980*/  IADD3 R41, PT, PT, R37, -0x67c1aeae, R22 ;  /* 0x983e515225297810 */ /* 0x000fca0007ffe016 */
[----:B------:R-:W-:Y:S01]  /*2990*/  IMAD.IADD R37, R32, 0x1, R41 ;  /* 0x0000000120257824 */ /* 0x000fe200078e0229 */
[----:B------:R-:W-:-:S04]  /*29a0*/  LOP3.LUT R32, R26, R21, R31, 0xe8, !PT ;  /* 0x000000151a207212 */ /* 0x000fc800078ee81f */
[----:B------:R-:W-:Y:S02]  /*29b0*/  IADD3 R32, PT, PT, R41, R39, R32 ;  /* 0x0000002729207210 */ /* 0x000fe40007ffe020 */
[C-C-:B------:R-:W-:Y:S02]  /*29c0*/  SHF.L.W.U32.HI R39, R37.reuse, 0x1a, R37.reuse ;  /* 0x0000001a25277819 */ /* 0x140fe40000010e25 */
[C-C-:B------:R-:W-:Y:S02]  /*29d0*/  SHF.L.W.U32.HI R42, R37.reuse, 0x15, R37.reuse ;  /* 0x00000015252a7819 */ /* 0x140fe40000010e25 */
[----:B------:R-:W-:Y:S02]  /*29e0*/  SHF.L.W.U32.HI R41, R37, 0x7, R37 ;  /* 0x0000000725297819 */ /* 0x000fe40000010e25 */
[----:B------:R-:W-:Y:S02]  /*29f0*/  SHF.L.W.U32.HI R22, R32, 0x1e, R32 ;  /* 0x0000001e20167819 */ /* 0x000fe40000010e20 */
[----:B------:R-:W-:-:S02]  /*2a00*/  LOP3.LUT R39, R41, R39, R42, 0x96, !PT ;  /* 0x0000002729277212 */ /* 0x000fc400078e962a */
[----:B------:R-:W-:Y:S02]  /*2a10*/  LOP3.LUT R42, R37, R18, R13, 0xca, !PT ;  /* 0x00000012252a7212 */ /* 0x000fe400078eca0d */
[--C-:B------:R-:W-:Y:S02]  /*2a20*/  SHF.R.U32.HI R41, RZ, 0xa, R28.reuse ;  /* 0x0000000aff297819 */ /* 0x100fe4000001161c */
[----:B------:R-:W-:Y:S02]  /*2a30*/  IADD3 R42, PT, PT, R42, R30, R39 ;  /* 0x0000001e2a2a7210 */ /* 0x000fe40007ffe027 */
[C-C-:B------:R-:W-:Y:S02]  /*2a40*/  SHF.R.W.U32 R39, R28.reuse, 0x11, R28.reuse ;  /* 0x000000111c277819 */ /* 0x140fe40000001e1c */
[----:B------:R-:W-:Y:S02]  /*2a50*/  SHF.R.W.U32 R30, R28, 0x13, R28 ;  /* 0x000000131c1e7819 */ /* 0x000fe40000001e1c */
[----:B------:R-:W-:-:S02]  /*2a60*/  IADD3 R42, PT, PT, R42, -0x57ce3993, R35 ;  /* 0xa831c66d2a2a7810 */ /* 0x000fc40007ffe023 */
[----:B------:R-:W-:Y:S02]  /*2a70*/  LOP3.LUT R39, R30, R41, R39, 0x96, !PT ;  /* 0x000000291e277212 */ /* 0x000fe400078e9627 */
[C-C-:B------:R-:W-:Y:S02]  /*2a80*/  SHF.R.W.U32 R30, R36.reuse, 0x7, R36.reuse ;  /* 0x00000007241e7819 */ /* 0x140fe40000001e24 */
[----:B------:R-:W-:Y:S01]  /*2a90*/  SHF.R.W.U32 R41, R36, 0x12, R36 ;  /* 0x0000001224297819 */ /* 0x000fe20000001e24 */
[----:B------:R-:W-:-:S03]  /*2aa0*/  IMAD.IADD R20, R39, 0x1, R20 ;  /* 0x0000000127147824 */ /* 0x000fc600078e0214 */
        /* <DEDUP_REMOVED lines=15> */
[--C-:B------:R-:W-:Y:S02]  /*2ba0*/  SHF.R.U32.HI R42, RZ, 0xa, R27.reuse ;  /* 0x0000000aff2a7819 */ /* 0x100fe4000001161b */
[----:B------:R-:W-:Y:S02]  /*2bb0*/  IADD3 R41, PT, PT, R41, R13, R40 ;  /* 0x0000000d29297210 */ /* 0x000fe40007ffe028 */
[C-C-:B------:R-:W-:Y:S02]  /*2bc0*/  SHF.R.W.U32 R40, R27.reuse, 0x11, R27.reuse ;  /* 0x000000111b287819 */ /* 0x140fe40000001e1b */
[----:B------:R-:W-:-:S02]  /*2bd0*/  SHF.R.W.U32 R13, R27, 0x13, R27 ;  /* 0x000000131b0d7819 */ /* 0x000fc40000001e1b */
[----:B------:R-:W-:Y:S02]  /*2be0*/  IADD3 R41, PT, PT, R41, -0x4ffcd838, R36 ;  /* 0xb00327c829297810 */ /* 0x000fe40007ffe024 */
[----:B------:R-:W-:Y:S02]  /*2bf0*/  LOP3.LUT R40, R13, R42, R40, 0x96, !PT ;  /* 0x0000002a0d287212 */ /* 0x000fe400078e9628 */
[C-C-:B------:R-:W-:Y:S02]  /*2c00*/  SHF.R.W.U32 R13, R17.reuse, 0x7, R17.reuse ;  /* 0x00000007110d7819 */ /* 0x140fe40000001e11 */
[----:B------:R-:W-:Y:S01]  /*2c10*/  SHF.R.W.U32 R42, R17, 0x12, R17 ;  /* 0x00000012112a7819 */ /* 0x000fe20000001e11 */
[----:B------:R-:W-:Y:S01]  /*2c20*/  IMAD.IADD R23, R40, 0x1, R23 ;  /* 0x0000000128177824 */ /* 0x000fe200078e0217 */
[----:B------:R-:W-:Y:S02]  /*2c30*/  SHF.R.U32.HI R40, RZ, 0x3, R29 ;  /* 0x00000003ff287819 */ /* 0x000fe4000001161d */
[----:B------:R-:W-:-:S02]  /*2c40*/  LOP3.LUT R13, R42, R25, R13, 0x96, !PT ;  /* 0x000000192a0d7212 */ /* 0x000fc400078e960d */
[C-C-:B------:R-:W-:Y:S02]  /*2c50*/  SHF.L.W.U32.HI R25, R21.reuse, 0x1e, R21.reuse ;  /* 0x0000001e15197819 */ /* 0x140fe40000010e15 */
[----:B------:R-:W-:Y:S02]  /*2c60*/  SHF.L.W.U32.HI R42, R21, 0x13, R21 ;  /* 0x00000013152a7819 */ /* 0x000fe40000010e15 */
[----:B------:R-:W-:Y:S02]  /*2c70*/  IADD3 R13, PT, PT, R23, R36, R13 ;  /* 0x00000024170d7210 */ /* 0x000fe40007ffe00d */
[----:B------:R-:W-:Y:S01]  /*2c80*/  LOP3.LUT R39, R39, R25, R42, 0x96, !PT ;  /* 0x0000001927277212 */ /* 0x000fe200078e962a */
        /* <DEDUP_REMOVED lines=25> */
[----:B------:R-:W-:Y:S02]  /*2e20*/  SHF.R.W.U32 R17, R24, 0x12, R24 ;  /* 0x0000001218117819 */ /* 0x000fe40000001e18 */
[----:B------:R-:W-:Y:S02]  /*2e30*/  IADD3 R31, PT, PT, R42, R36, R31 ;  /* 0x000000242a1f7210 */ /* 0x000fe40007ffe01f */
[C-C-:B------:R-:W-:Y:S02]  /*2e40*/  SHF.L.W.U32.HI R36, R40.reuse, 0x1a, R40.reuse ;  /* 0x0000001a28247819 */ /* 0x140fe40000010e28 */
[C-C-:B------:R-:W-:Y:S02]  /*2e50*/  SHF.L.W.U32.HI R41, R40.reuse, 0x15, R40.reuse ;  /* 0x0000001528297819 */ /* 0x140fe40000010e28 */
[----:B------:R-:W-:Y:S02]  /*2e60*/  SHF.L.W.U32.HI R42, R40, 0x7, R40 ;  /* 0x00000007282a7819 */ /* 0x000fe40000010e28 */
[----:B------:R-:W-:-:S02]  /*2e70*/  SHF.L.W.U32.HI R39, R31, 0xa, R31 ;  /* 0x0000000a1f277819 */ /* 0x000fc40000010e1f */
[----:B------:R-:W-:Y:S02]  /*2e80*/  LOP3.LUT R36, R42, R36, R41, 0x96, !PT ;  /* 0x000000242a247212 */ /* 0x000fe400078e9629 */
[----:B------:R-:W-:Y:S02]  /*2e90*/  LOP3.LUT R41, R40, R25, R22, 0xca, !PT ;  /* 0x0000001928297212 */ /* 0x000fe400078eca16 */
[--C-:B------:R-:W-:Y:S02]  /*2ea0*/  SHF.R.W.U32 R42, R23, 0x13, R23.reuse ;  /* 0x00000013172a7819 */ /* 0x100fe40000001e17 */
[----:B------:R-:W-:Y:S02]  /*2eb0*/  IADD3 R36, PT, PT, R41, R37, R36 ;  /* 0x0000002529247210 */ /* 0x000fe40007ffe024 */
[--C-:B------:R-:W-:Y:S02]  /*2ec0*/  SHF.R.W.U32 R37, R23, 0x11, R23.reuse ;  /* 0x0000001117257819 */ /* 0x100fe40000001e17 */
[----:B------:R-:W-:-:S02]  /*2ed0*/  SHF.R.U32.HI R41, RZ, 0xa, R23 ;  /* 0x0000000aff297819 */ /* 0x000fc40000011617 */
[----:B------:R-:W-:Y:S02]  /*2ee0*/  IADD3 R43, PT, PT, R36, -0x391ff40d, R29 ;  /* 0xc6e00bf3242b7810 */ /* 0x000fe40007ffe01d */
[----:B------:R-:W-:Y:S02]  /*2ef0*/  LOP3.LUT R37, R42, R41, R37, 0x96, !PT ;  /* 0x000000292a257212 */ /* 0x000fe400078e9625 */
[C-C-:B------:R-:W-:Y:S02]  /*2f00*/  SHF.R.W.U32 R41, R38.reuse, 0x7, R38.reuse ;  /* 0x0000000726297819 */ /* 0x140fe40000001e26 */
[----:B------:R-:W-:Y:S01]  /*2f10*/  SHF.R.W.U32 R42, R38, 0x12, R38 ;  /* 0x00000012262a7819 */ /* 0x000fe20000001e26 */
[----:B------:R-:W-:Y:S01]  /*2f20*/  IMAD.IADD R16, R37, 0x1, R16 ;  /* 0x0000000125107824 */ /* 0x000fe200078e0210 */
[----:B------:R-:W-:Y:S02]  /*2f30*/  LOP3.LUT R36, R26, R21, R31, 0xe8, !PT ;  /* 0x000000151a247212 */ /* 0x000fe400078ee81f */
[----:B------:R-:W-:-:S02]  /*2f40*/  LOP3.LUT R41, R42, R35, R41, 0x96, !PT ;  /* 0x000000232a297212 */ /* 0x000fc400078e9629 */
[C-C-:B------:R-:W-:Y:S02]  /*2f50*/  SHF.L.W.U32.HI R35, R31.reuse, 0x1e, R31.reuse ;  /* 0x0000001e1f237819 */ /* 0x140fe40000010e1f */
[----:B------:R-:W-:Y:S02]  /*2f60*/  SHF.L.W.U32.HI R42, R31, 0x13, R31 ;  /* 0x000000131f2a7819 */ /* 0x000fe40000010e1f */
[----:B------:R-:W-:Y:S02]  /*2f70*/  SHF.R.W.U32 R37, R34, 0x7, R34 ;  /* 0x0000000722257819 */ /* 0x000fe40000001e22 */
[----:B------:R-:W-:Y:S01]  /*2f80*/  LOP3.LUT R39, R39, R35, R42, 0x96, !PT ;  /* 0x0000002327277212 */ /* 0x000fe200078e962a */
[----:B------:R-:W-:-:S03]  /*2f90*/  IMAD.IADD R35, R32, 0x1, R43 ;  /* 0x0000000120237824 */ /* 0x000fc600078e022b */
[----:B------:R-:W-:Y:S02]  /*2fa0*/  IADD3 R36, PT, PT, R43, R39, R36 ;  /* 0x000000272b247210 */ /* 0x000fe40007ffe024 */
[C-C-:B------:R-:W-:Y:S02]  /*2fb0*/  SHF.L.W.U32.HI R32, R35.reuse, 0x1a, R35.reuse ;  /* 0x0000001a23207819 */ /* 0x140fe40000010e23 */
[C-C-:B------:R-:W-:Y:S02]  /*2fc0*/  SHF.L.W.U32.HI R39, R35.reuse, 0x15, R35.reuse ;  /* 0x0000001523277819 */ /* 0x140fe40000010e23 */
[----:B------:R-:W-:Y:S02]  /*2fd0*/  SHF.L.W.U32.HI R42, R35, 0x7, R35 ;  /* 0x00000007232a7819 */ /* 0x000fe40000010e23 */
[----:B------:R-:W-:Y:S02]  /*2fe0*/  SHF.R.W.U32 R43, R14, 0x13, R14 ;  /* 0x000000130e2b7819 */ /* 0x000fe40000001e0e */
[----:B------:R-:W-:-:S02]  /*2ff0*/  LOP3.LUT R39, R42, R32, R39, 0x96, !PT ;  /* 0x000000202a277212 */ /* 0x000fc400078e9627 */
[----:B------:R-:W-:Y:S02]  /*3000*/  LOP3.LUT R32, R35, R40, R25, 0xca, !PT ;  /* 0x0000002823207212 */ /* 0x000fe400078eca19 */
[--C-:B------:R-:W-:Y:S02]  /*3010*/  SHF.R.W.U32 R42, R14, 0x11, R14.reuse ;  /* 0x000000110e2a7819 */ /* 0x100fe40000001e0e */
[----:B------:R-:W-:Y:S02]  /*3020*/  IADD3 R39, PT, PT, R32, R22, R39 ;  /* 0x0000001620277210 */ /* 0x000fe40007ffe027 */
[----:B------:R-:W-:Y:S02]  /*3030*/  SHF.R.U32.HI R22, RZ, 0xa, R14 ;  /* 0x0000000aff167819 */ /* 0x000fe4000001160e */
[----:B------:R-:W-:Y:S02]  /*3040*/  SHF.R.U32.HI R32, RZ, 0x3, R34 ;  /* 0x00000003ff207819 */ /* 0x000fe40000011622 */
[----:B------:R-:W-:-:S02]  /*3050*/  LOP3.LUT R42, R43, R22, R42, 0x96, !PT ;  /* 0x000000162b2a7212 */ /* 0x000fc400078e962a */
[----:B------:R-:W-:Y:S02]  /*3060*/  SHF.R.W.U32 R22, R34, 0x12, R34 ;  /* 0x0000001222167819 */ /* 0x000fe40000001e22 */
[----:B------:R-:W-:Y:S01]  /*3070*/  IADD3 R39, PT, PT, R39, -0x2a586eb9, R38 ;  /* 0xd5a7914727277810 */ /* 0x000fe20007ffe026 */
[----:B------:R-:W-:Y:S01]  /*3080*/  IMAD.IADD R15, R42, 0x1, R15 ;  /* 0x000000012a0f7824 */ /* 0x000fe200078e020f */
[----:B------:R-:W-:Y:S02]  /*3090*/  LOP3.LUT R37, R22, R32, R37, 0x96, !PT ;  /* 0x0000002016257212 */ /* 0x000fe400078e9625 */
[----:B------:R-:W-:Y:S02]  /*30a0*/  IADD3 R22, PT, PT, R16, R29, R41 ;  /* 0x0000001d10167210 */ /* 0x000fe40007ffe029 */
[C-C-:B------:R-:W-:Y:S02]  /*30b0*/  SHF.L.W.U32.HI R29, R36.reuse, 0x1e, R36.reuse ;  /* 0x0000001e241d7819 */ /* 0x140fe40000010e24 */
[----:B------:R-:W-:-:S02]  /*30c0*/  SHF.L.W.U32.HI R32, R36, 0x13, R36 ;  /* 0x0000001324207819 */ /* 0x000fc40000010e24 */
[--C-:B------:R-:W-:Y:S02]  /*30d0*/  SHF.L.W.U32.HI R41, R36, 0xa, R36.reuse ;  /* 0x0000000a24297819 */ /* 0x100fe40000010e24 */
[----:B------:R-:W-:Y:S02]  /*30e0*/  LOP3.LUT R44, R31, R26, R36, 0xe8, !PT ;  /* 0x0000001a1f2c7212 */ /* 0x000fe400078ee824 */
[----:B------:R-:W-:Y:S01]  /*30f0*/  LOP3.LUT R29, R41, R29, R32, 0x96, !PT ;  /* 0x0000001d291d7212 */ /* 0x000fe200078e9620 */
[----:B------:R-:W-:Y:S01]  /*3100*/  IMAD.IADD R32, R21, 0x1, R39 ;  /* 0x0000000115207824 */ /* 0x000fe200078e0227 */
[----:B------:R-:W-:Y:S02]  /*3110*/  SHF.R.U32.HI R41, RZ, 0xa, R15 ;  /* 0x0000000aff297819 */ /* 0x000fe4000001160f */
[----:B------:R-:W-:Y:S02]  /*3120*/  IADD3 R21, PT, PT, R39, R29, R44 ;  /* 0x0000001d27157210 */ /* 0x000fe40007ffe02c */
[----:B------:R-:W-:-:S02]  /*3130*/  SHF.L.W.U32.HI R29, R32, 0x1a, R32 ;  /* 0x0000001a201d7819 */ /* 0x000fc40000010e20 */
[C-C-:B------:R-:W-:Y:S02]  /*3140*/  SHF.L.W.U32.HI R44, R32.reuse, 0x15, R32.reuse ;  /* 0x00000015202c7819 */ /* 0x140fe40000010e20 */
[C---:B------:R-:W-:Y:S02]  /*3150*/  SHF.L.W.U32.HI R39, R32.reuse, 0x7, R32 ;  /* 0x0000000720277819 */ /* 0x040fe40000010e20 */
[----:B------:R-:W-:Y:S02]  /*3160*/  SHF.L.W.U32.HI R42, R21, 0x13, R21 ;  /* 0x00000013152a7819 */ /* 0x000fe40000010e15 */
[----:B------:R-:W-:Y:S02]  /*3170*/  LOP3.LUT R44, R39, R29, R44, 0x96, !PT ;  /* 0x0000001d272c7212 */ /* 0x000fe400078e962c */
[----:B------:R-:W-:Y:S02]  /*3180*/  LOP3.LUT R29, R32, R35, R40, 0xca, !PT ;  /* 0x00000023201d7212 */ /* 0x000fe400078eca28 */
[----:B------:R-:W-:-:S02]  /*3190*/  SHF.R.U32.HI R39, RZ, 0xa, R16 ;  /* 0x0000000aff277819 */ /* 0x000fc40000011610 */
[----:B------:R-:W-:Y:S02]  /*31a0*/  IADD3 R25, PT, PT, R29, R25, R44 ;  /* 0x000000191d197210 */ /* 0x000fe40007ffe02c */
[C-C-:B------:R-:W-:Y:S02]  /*31b0*/  SHF.R.W.U32 R44, R16.reuse, 0x11, R16.reuse ;  /* 0x00000011102c7819 */ /* 0x140fe40000001e10 */
[----:B------:R-:W-:Y:S02]  /*31c0*/  SHF.R.W.U32 R29, R16, 0x13, R16 ;  /* 0x00000013101d7819 */ /* 0x000fe40000001e10 */
[----:B------:R-:W-:Y:S02]  /*31d0*/  IADD3 R25, PT, PT, R25, 0x6ca6351, R34 ;  /* 0x06ca635119197810 */ /* 0x000fe40007ffe022 */
[----:B------:R-:W-:Y:S02]  /*31e0*/  LOP3.LUT R44, R29, R39, R44, 0x96, !PT ;  /* 0x000000271d2c7212 */ /* 0x000fe400078e962c */
[----:B------:R-:W-:-:S02]  /*31f0*/  SHF.R.W.U32 R29, R24, 0x7, R24 ;  /* 0x00000007181d7819 */ /* 0x000fc40000001e18 */
[----:B------:R-:W-:Y:S01]  /*3200*/  SHF.R.U32.HI R39, RZ, 0x3, R24 ;  /* 0x00000003ff277819 */ /* 0x000fe20000011618 */
[----:B------:R-:W-:Y:S01]  /*3210*/  IMAD.IADD R19, R44, 0x1, R19 ;  /* 0x000000012c137824 */ /* 0x000fe200078e0213 */
[----:B------:R-:W-:Y:S02]  /*3220*/  IADD3 R37, PT, PT, R15, R38, R37 ;  /* 0x000000260f257210 */ /* 0x000fe40007ffe025 */
[----:B------:R-:W-:Y:S02]  /*3230*/  LOP3.LUT R29, R17, R39, R29, 0x96, !PT ;  /* 0x00000027111d7212 */ /* 0x000fe400078e961d */
[C-C-:B------:R-:W-:Y:S02]  /*3240*/  SHF.L.W.U32.HI R17, R21.reuse, 0x1e, R21.reuse ;  /* 0x0000001e15117819 */ /* 0x140fe40000010e15 */
[----:B------:R-:W-:Y:S02]  /*3250*/  SHF.L.W.U32.HI R39, R21, 0xa, R21 ;  /* 0x0000000a15277819 */ /* 0x000fe40000010e15 */
[----:B------:R-:W-:-:S02]  /*3260*/  IADD3 R29, PT, PT, R19, R34, R29 ;  /* 0x00000022131d7210 */ /* 0x000fc40007ffe01d */
[----:B------:R-:W-:Y:S01]  /*3270*/  LOP3.LUT R39, R39, R17, R42, 0x96, !PT ;  /* 0x0000001127277212 */ /* 0x000fe200078e962a */
[----:B------:R-:W-:Y:S01]  /*3280*/  IMAD.IADD R17, R26, 0x1, R25 ;  /* 0x000000011a117824 */ /* 0x000fe200078e0219 */
[----:B------:R-:W-:Y:S02]  /*3290*/  LOP3.LUT R26, R36, R31, R21, 0xe8, !PT ;  /* 0x0000001f241a7212 */ /* 0x000fe400078ee815 */
[----:B------:R-:W-:Y:S02]  /*32a0*/  SHF.R.W.U32 R38, R27, 0x12, R27 ;  /* 0x000000121b267819 */ /* 0x000fe40000001e1b */
[----:B------:R-:W-:Y:S02]  /*32b0*/  IADD3 R26, PT, PT, R25, R39, R26 ;  /* 0x00000027191a7210 */ /* 0x000fe40007ffe01a */
[C-C-:B------:R-:W-:Y:S02]  /*32c0*/  SHF.L.W.U32.HI R25, R17.reuse, 0x1a, R17.reuse ;  /* 0x0000001a11197819 */ /* 0x140fe40000010e11 */
[----:B------:R-:W-:-:S02]  /*32d0*/  SHF.L.W.U32.HI R42, R17, 0x15, R17 ;  /* 0x00000015112a7819 */ /* 0x000fc40000010e11 */
[----:B------:R-:W-:Y:S02]  /*32e0*/  SHF.L.W.U32.HI R39, R17, 0x7, R17 ;  /* 0x0000000711277819 */ /* 0x000fe40000010e11 */
[----:B------:R-:W-:Y:S02]  /*32f0*/  SHF.L.W.U32.HI R34, R26, 0x1e, R26 ;  /* 0x0000001e1a227819 */ /* 0x000fe40000010e1a */
[----:B------:R-:W-:Y:S02]  /*3300*/  LOP3.LUT R39, R39, R25, R42, 0x96, !PT ;  /* 0x0000001927277212 */ /* 0x000fe400078e962a */
[----:B------:R-:W-:Y:S02]  /*3310*/  LOP3.LUT R25, R17, R32, R35, 0xca, !PT ;  /* 0x0000002011197212 */ /* 0x000fe400078eca23 */
[----:B------:R-:W-:Y:S02]  /*3320*/  SHF.R.W.U32 R42, R28, 0x12, R28 ;  /* 0x000000121c2a7819 */ /* 0x000fe40000001e1c */
[----:B------:R-:W-:-:S02]  /*3330*/  IADD3 R39, PT, PT, R25, R40, R39 ;  /* 0x0000002819277210 */ /* 0x000fc40007ffe027 */
[C-C-:B------:R-:W-:Y:S02]  /*3340*/  SHF.R.W.U32 R40, R15.reuse, 0x11, R15.reuse ;  /* 0x000000110f287819 */ /* 0x140fe40000001e0f */
[----:B------:R-:W-:Y:S02]  /*3350*/  SHF.R.W.U32 R25, R15, 0x13, R15 ;  /* 0x000000130f197819 */ /* 0x000fe40000001e0f */
[----:B------:R-:W-:Y:S02]  /*3360*/  IADD3 R44, PT, PT, R39, 0x14292967, R24 ;  /* 0x14292967272c7810 */ /* 0x000fe40007ffe018 */
[----:B------:R-:W-:Y:S02]  /*3370*/  LOP3.LUT R40, R25, R41, R40, 0x96, !PT ;  /* 0x0000002919287212 */ /* 0x000fe400078e9628 */
[--C-:B------:R-:W-:Y:S02]  /*3380*/  SHF.R.W.U32 R25, R28, 0x7, R28.reuse ;  /* 0x000000071c197819 */ /* 0x100fe40000001e1c */
[----:B------:R-:W-:Y:S01]  /*3390*/  SHF.R.U32.HI R41, RZ, 0x3, R28 ;  /* 0x00000003ff297819 */ /* 0x000fe2000001161c */
        /* <DEDUP_REMOVED lines=20> */
[----:B------:R-:W-:Y:S02]  /*34e0*/  SHF.L.W.U32.HI R40, R31, 0xa, R31 ;  /* 0x0000000a1f287819 */ /* 0x000fe40000010e1f */
[----:B------:R-:W-:Y:S02]  /*34f0*/  LOP3.LUT R39, R42, R41, R39, 0x96, !PT ;  /* 0x000000292a277212 */ /* 0x000fe400078e9627 */
[--C-:B------:R-:W-:Y:S02]  /*3500*/  SHF.R.W.U32 R41, R27, 0x7, R27.reuse ;  /* 0x000000071b297819 */ /* 0x100fe40000001e1b */
[----:B------:R-:W-:Y:S01]  /*3510*/  SHF.R.U32.HI R42, RZ, 0x3, R27 ;  /* 0x00000003ff2a7819 */ /* 0x000fe2000001161b */
[----:B------:R-:W-:Y:S01]  /*3520*/  IMAD.IADD R39, R39, 0x1, R30 ;  /* 0x0000000127277824 */ /* 0x000fe200078e021e */
[----:B------:R-:W-:Y:S02]  /*3530*/  IADD3 R45, PT, PT, R35, 0x27b70a85, R28 ;  /* 0x27b70a85232d7810 */ /* 0x000fe40007ffe01c */
[----:B------:R-:W-:-:S02]  /*3540*/  LOP3.LUT R41, R38, R42, R41, 0x96, !PT ;  /* 0x0000002a26297212 */ /* 0x000fc400078e9629 */
[----:B------:R-:W-:Y:S01]  /*3550*/  SHF.L.W.U32.HI R38, R31, 0x1e, R31 ;  /* 0x0000001e1f267819 */ /* 0x000fe20000010e1f */
[----:B------:R-:W-:Y:S01]  /*3560*/  IMAD.IADD R35, R36, 0x1, R45 ;  /* 0x0000000124237824 */ /* 0x000fe200078e022d */
[----:B------:R-:W-:Y:S02]  /*3570*/  SHF.R.W.U32 R30, R20, 0x7, R20 ;  /* 0x00000007141e7819 */ /* 0x000fe40000001e14 */
[----:B------:R-:W-:Y:S02]  /*3580*/  LOP3.LUT R38, R40, R38, R43, 0x96, !PT ;  /* 0x0000002628267212 */ /* 0x000fe400078e962b */
[----:B------:R-:W-:Y:S02]  /*3590*/  LOP3.LUT R43, R26, R21, R31, 0xe8, !PT ;  /* 0x000000151a2b7212 */ /* 0x000fe400078ee81f */
[----:B------:R-:W-:Y:S02]  /*35a0*/  SHF.L.W.U32.HI R40, R35, 0x7, R35 ;  /* 0x0000000723287819 */ /* 0x000fe40000010e23 */
[----:B------:R-:W-:-:S02]  /*35b0*/  IADD3 R36, PT, PT, R45, R38, R43 ;  /* 0x000000262d247210 */ /* 0x000fc40007ffe02b */
[C-C-:B------:R-:W-:Y:S02]  /*35c0*/  SHF.L.W.U32.HI R38, R35.reuse, 0x1a, R35.reuse ;  /* 0x0000001a23267819 */ /* 0x140fe40000010e23 */
[----:B------:R-:W-:Y:S02]  /*35d0*/  SHF.L.W.U32.HI R43, R35, 0x15, R35 ;  /* 0x00000015232b7819 */ /* 0x000fe40000010e23 */
[----:B------:R-:W-:Y:S02]  /*35e0*/  IADD3 R28, PT, PT, R39, R28, R41 ;  /* 0x0000001c271c7210 */ /* 0x000fe40007ffe029 */
[----:B------:R-:W-:Y:S02]  /*35f0*/  LOP3.LUT R43, R40, R38, R43, 0x96, !PT ;  /* 0x00000026282b7212 */ /* 0x000fe400078e962b */
[----:B------:R-:W-:Y:S02]  /*3600*/  LOP3.LUT R38, R35, R34, R17, 0xca, !PT ;  /* 0x0000002223267212 */ /* 0x000fe400078eca11 */
[----:B------:R-:W-:-:S02]  /*3610*/  SHF.R.U32.HI R40, RZ, 0xa, R33 ;  /* 0x0000000aff287819 */ /* 0x000fc40000011621 */
[----:B------:R-:W-:Y:S02]  /*3620*/  IADD3 R32, PT, PT, R38, R32, R43 ;  /* 0x0000002026207210 */ /* 0x000fe40007ffe02b */
[C-C-:B------:R-:W-:Y:S02]  /*3630*/  SHF.R.W.U32 R38, R33.reuse, 0x11, R33.reuse ;  /* 0x0000001121267819 */ /* 0x140fe40000001e21 */
[----:B------:R-:W-:Y:S02]  /*3640*/  SHF.R.W.U32 R43, R33, 0x13, R33 ;  /* 0x00000013212b7819 */ /* 0x000fe40000001e21 */
[----:B------:R-:W-:Y:S02]  /*3650*/  SHF.L.W.U32.HI R41, R36, 0x13, R36 ;  /* 0x0000001324297819 */ /* 0x000fe40000010e24 */
[----:B------:R-:W-:Y:S02]  /*3660*/  LOP3.LUT R38, R43, R40, R38, 0x96, !PT ;  /* 0x000000282b267212 */ /* 0x000fe400078e9626 */
[----:B------:R-:W-:-:S02]  /*3670*/  SHF.R.W.U32 R43, R20, 0x12, R20 ;  /* 0x00000012142b7819 */ /* 0x000fc40000001e14 */
[----:B------:R-:W-:Y:S01]  /*3680*/  SHF.R.U32.HI R40, RZ, 0x3, R20 ;  /* 0x00000003ff287819 */ /* 0x000fe20000011614 */
[----:B------:R-:W-:Y:S01]  /*3690*/  IMAD.IADD R13, R38, 0x1, R13 ;  /* 0x00000001260d7824 */ /* 0x000fe200078e020d */
[C---:B------:R-:W-:Y:S02]  /*36a0*/  SHF.L.W.U32.HI R42, R36.reuse, 0xa, R36 ;  /* 0x0000000a242a7819 */ /* 0x040fe40000010e24 */
[----:B------:R-:W-:Y:S02]  /*36b0*/  LOP3.LUT R30, R43, R40, R30, 0x96, !PT ;  /* 0x000000282b1e7212 */ /* 0x000fe400078e961e */
[----:B------:R-:W-:Y:S02]  /*36c0*/  SHF.L.W.U32.HI R40, R36, 0x1e, R36 ;  /* 0x0000001e24287819 */ /* 0x000fe40000010e24 */
[----:B------:R-:W-:Y:S02]  /*36d0*/  SHF.R.W.U32 R43, R23, 0x12, R23 ;  /* 0x00000012172b7819 */ /* 0x000fe40000001e17 */
[----:B------:R-:W-:-:S02]  /*36e0*/  LOP3.LUT R40, R42, R40, R41, 0x96, !PT ;  /* 0x000000282a287212 */ /* 0x000fc400078e9629 */
[----:B------:R-:W-:Y:S02]  /*36f0*/  IADD3 R42, PT, PT, R32, 0x2e1b2138, R27 ;  /* 0x2e1b2138202a7810 */ /* 0x000fe40007ffe01b */
[----:B------:R-:W-:Y:S02]  /*3700*/  IADD3 R30, PT, PT, R13, R27, R30 ;  /* 0x0000001b0d1e7210 */ /* 0x000fe40007ffe01e */
[----:B------:R-:W-:Y:S01]  /*3710*/  SHF.R.W.U32 R27, R16, 0x12, R16 ;  /* 0x00000012101b7819 */ /* 0x000fe20000001e10 */
        /* <DEDUP_REMOVED lines=13> */
[----:B------:R-:W-:-:S02]  /*37f0*/  IADD3 R45, PT, PT, R17, 0x4d2c6dfc, R20 ;  /* 0x4d2c6dfc112d7810 */ /* 0x000fc40007ffe014 */
[----:B------:R-:W-:Y:S02]  /*3800*/  LOP3.LUT R41, R40, R42, R41, 0x96, !PT ;  /* 0x0000002a28297212 */ /* 0x000fe400078e9629 */
[----:B------:R-:W-:Y:S01]  /*3810*/  SHF.R.W.U32 R40, R23, 0x7, R23 ;  /* 0x0000000717287819 */ /* 0x000fe20000001e17 */
[----:B------:R-:W-:Y:S02]  /*3820*/  IMAD.IADD R17, R26, 0x1, R45 ;  /* 0x000000011a117824 */ /* 0x000fe400078e022d */
[----:B------:R-:W-:Y:S01]  /*3830*/  IMAD.IADD R41, R41, 0x1, R18 ;  /* 0x0000000129297824 */ /* 0x000fe200078e0212 */
[----:B------:R-:W-:Y:S02]  /*3840*/  LOP3.LUT R40, R43, R24, R40, 0x96, !PT ;  /* 0x000000182b287212 */ /* 0x000fe400078e9628 */
[C-C-:B------:R-:W-:Y:S02]  /*3850*/  SHF.L.W.U32.HI R24, R21.reuse, 0x1e, R21.reuse ;  /* 0x0000001e15187819 */ /* 0x140fe40000010e15 */
[----:B------:R-:W-:-:S02]  /*3860*/  SHF.L.W.U32.HI R43, R21, 0x13, R21 ;  /* 0x00000013152b7819 */ /* 0x000fc40000010e15 */
[C---:B------:R-:W-:Y:S02]  /*3870*/  SHF.L.W.U32.HI R26, R17.reuse, 0x1a, R17 ;  /* 0x0000001a111a7819 */ /* 0x040fe40000010e11 */
[----:B------:R-:W-:Y:S02]  /*3880*/  LOP3.LUT R24, R38, R24, R43, 0x96, !PT ;  /* 0x0000001826187212 */ /* 0x000fe400078e962b */
[----:B------:R-:W-:Y:S02]  /*3890*/  LOP3.LUT R43, R36, R31, R21, 0xe8, !PT ;  /* 0x0000001f242b7212 */ /* 0x000fe400078ee815 */
[----:B------:R-:W-:Y:S02]  /*38a0*/  SHF.L.W.U32.HI R38, R17, 0x7, R17 ;  /* 0x0000000711267819 */ /* 0x000fe40000010e11 */
[----:B------:R-:W-:Y:S02]  /*38b0*/  IADD3 R24, PT, PT, R45, R24, R43 ;  /* 0x000000182d187210 */ /* 0x000fe40007ffe02b */
[----:B------:R-:W-:-:S02]  /*38c0*/  SHF.L.W.U32.HI R43, R17, 0x15, R17 ;  /* 0x00000015112b7819 */ /* 0x000fc40000010e11 */
[----:B------:R-:W-:Y:S02]  /*38d0*/  SHF.R.W.U32 R18, R14, 0x7, R14 ;  /* 0x000000070e127819 */ /* 0x000fe40000001e0e */
[----:B------:R-:W-:Y:S02]  /*38e0*/  LOP3.LUT R43, R38, R26, R43, 0x96, !PT ;  /* 0x0000001a262b7212 */ /* 0x000fe400078e962b */
[----:B------:R-:W-:Y:S02]  /*38f0*/  LOP3.LUT R26, R17, R32, R35, 0xca, !PT ;  /* 0x00000020111a7212 */ /* 0x000fe400078eca23 */
[----:B------:R-:W-:Y:S02]  /*3900*/  SHF.R.U32.HI R38, RZ, 0xa, R13 ;  /* 0x0000000aff267819 */ /* 0x000fe4000001160d */
[----:B------:R-:W-:Y:S02]  /*3910*/  IADD3 R34, PT, PT, R26, R34, R43 ;  /* 0x000000221a227210 */ /* 0x000fe40007ffe02b */
[----:B------:R-:W-:-:S02]  /*3920*/  SHF.R.W.U32 R43, R13, 0x11, R13 ;  /* 0x000000110d2b7819 */ /* 0x000fc40000001e0d */
[----:B------:R-:W-:Y:S02]  /*3930*/  SHF.R.W.U32 R26, R13, 0x13, R13 ;  /* 0x000000130d1a7819 */ /* 0x000fe40000001e0d */
[--C-:B------:R-:W-:Y:S02]  /*3940*/  SHF.R.W.U32 R45, R14, 0x12, R14.reuse ;  /* 0x000000120e2d7819 */ /* 0x100fe40000001e0e */
[----:B------:R-:W-:Y:S02]  /*3950*/  LOP3.LUT R43, R26, R38, R43, 0x96, !PT ;  /* 0x000000261a2b7212 */ /* 0x000fe400078e962b */
[----:B------:R-:W-:Y:S02]  /*3960*/  SHF.R.U32.HI R26, RZ, 0x3, R14 ;  /* 0x00000003ff1a7819 */ /* 0x000fe4000001160e */
[----:B------:R-:W-:Y:S01]  /*3970*/  SHF.L.W.U32.HI R38, R24, 0xa, R24 ;  /* 0x0000000a18267819 */ /* 0x000fe20000010e18 */
[----:B------:R-:W-:Y:S01]  /*3980*/  IMAD.IADD R22, R43, 0x1, R22 ;  /* 0x000000012b167824 */ /* 0x000fe200078e0216 */
[----:B------:R-:W-:-:S02]  /*3990*/  LOP3.LUT R18, R45, R26, R18, 0x96, !PT ;  /* 0x0000001a2d127212 */ /* 0x000fc400078e9612 */
[C-C-:B------:R-:W-:Y:S02]  /*39a0*/  SHF.L.W.U32.HI R26, R24.reuse, 0x1e, R24.reuse ;  /* 0x0000001e181a7819 */ /* 0x140fe40000010e18 */
[----:B------:R-:W-:Y:S02]  /*39b0*/  SHF.L.W.U32.HI R45, R24, 0x13, R24 ;  /* 0x00000013182d7819 */ /* 0x000fe40000010e18 */
[----:B------:R-:W-:Y:S02]  /*39c0*/  IADD3 R34, PT, PT, R34, 0x53380d13, R23 ;  /* 0x53380d1322227810 */ /* 0x000fe40007ffe017 */
[----:B------:R-:W-:Y:S02]  /*39d0*/  LOP3.LUT R38, R38, R26, R45, 0x96, !PT ;  /* 0x0000001a26267212 */ /* 0x000fe400078e962d */
[----:B------:R-:W-:Y:S01]  /*39e0*/  IADD3 R20, PT, PT, R41, R20, R40 ;  /* 0x0000001429147210 */ /* 0x000fe20007ffe028 */
        /* <DEDUP_REMOVED lines=10> */
[C-C-:B------:R-:W-:Y:S02]  /*3a90*/  SHF.R.W.U32 R45, R41.reuse, 0x13, R41.reuse ;  /* 0x00000013292d7819 */ /* 0x140fe40000001e29 */
[----:B------:R-:W-:Y:S02]  /*3aa0*/  IADD3 R35, PT, PT, R38, R35, R34 ;  /* 0x0000002326237210 */ /* 0x000fe40007ffe022 */
[--C-:B------:R-:W-:Y:S02]  /*3ab0*/  SHF.R.W.U32 R38, R41, 0x11, R41.reuse ;  /* 0x0000001129267819 */ /* 0x100fe40000001e29 */
[----:B------:R-:W-:-:S02]  /*3ac0*/  SHF.R.U32.HI R34, RZ, 0xa, R41 ;  /* 0x0000000aff227819 */ /* 0x000fc40000011629 */
[----:B------:R-:W-:Y:S02]  /*3ad0*/  IADD3 R43, PT, PT, R35, 0x650a7354, R14 ;  /* 0x650a7354232b7810 */ /* 0x000fe40007ffe00e */
[----:B------:R-:W-:Y:S02]  /*3ae0*/  LOP3.LUT R38, R45, R34, R38, 0x96, !PT ;  /* 0x000000222d267212 */ /* 0x000fe400078e9626 */
[----:B------:R-:W-:Y:S02]  /*3af0*/  SHF.R.U32.HI R34, RZ, 0x3, R16 ;  /* 0x00000003ff227819 */ /* 0x000fe40000011610 */
[----:B------:R-:W-:Y:S01]  /*3b00*/  LOP3.LUT R35, R24, R21, R31, 0xe8, !PT ;  /* 0x0000001518237212 */ /* 0x000fe200078ee81f */
[----:B------:R-:W-:Y:S01]  /*3b10*/  IMAD.IADD R37, R38, 0x1, R37 ;  /* 0x0000000126257824 */ /* 0x000fe200078e0225 */
[----:B------:R-:W-:Y:S02]  /*3b20*/  LOP3.LUT R40, R27, R34, R40, 0x96, !PT ;  /* 0x000000221b287212 */ /* 0x000fe400078e9628 */
[----:B------:R-:W-:-:S02]  /*3b30*/  SHF.L.W.U32.HI R27, R31, 0x1e, R31 ;  /* 0x0000001e1f1b7819 */ /* 0x000fc40000010e1f */
[----:B------:R-:W-:Y:S02]  /*3b40*/  SHF.L.W.U32.HI R34, R31, 0x13, R31 ;  /* 0x000000131f227819 */ /* 0x000fe40000010e1f */
[----:B------:R-:W-:Y:S02]  /*3b50*/  SHF.R.U32.HI R38, RZ, 0x3, R15 ;  /* 0x00000003ff267819 */ /* 0x000fe4000001160f */
[----:B------:R-:W-:Y:S01]  /*3b60*/  LOP3.LUT R34, R42, R27, R34, 0x96, !PT ;  /* 0x0000001b2a227212 */ /* 0x000fe200078e9622 */
[----:B------:R-:W-:Y:S01]  /*3b70*/  IMAD.IADD R27, R36, 0x1, R43 ;  /* 0x00000001241b7824 */ /* 0x000fe200078e022b */
[----:B------:R-:W-:Y:S02]  /*3b80*/  IADD3 R14, PT, PT, R37, R14, R40 ;  /* 0x0000000e250e7210 */ /* 0x000fe40007ffe028 */
[----:B------:R-:W-:Y:S02]  /*3b90*/  IADD3 R34, PT, PT, R43, R34, R35 ;  /* 0x000000222b227210 */ /* 0x000fe40007ffe023 */
[----:B------:R-:W-:-:S02]  /*3ba0*/  SHF.L.W.U32.HI R35, R27, 0x1a, R27 ;  /* 0x0000001a1b237819 */ /* 0x000fc40000010e1b */
[C-C-:B------:R-:W-:Y:S02]  /*3bb0*/  SHF.L.W.U32.HI R36, R27.reuse, 0x15, R27.reuse ;  /* 0x000000151b247819 */ /* 0x140fe40000010e1b */
[C---:B------:R-:W-:Y:S02]  /*3bc0*/  SHF.L.W.U32.HI R42, R27.reuse, 0x7, R27 ;  /* 0x000000071b2a7819 */ /* 0x040fe40000010e1b */
[----:B------:R-:W-:Y:S02]  /*3bd0*/  LOP3.LUT R43, R27, R26, R17, 0xca, !PT ;  /* 0x0000001a1b2b7212 */ /* 0x000fe400078eca11 */
[----:B------:R-:W-:Y:S02]  /*3be0*/  LOP3.LUT R35, R42, R35, R36, 0x96, !PT ;  /* 0x000000232a237212 */ /* 0x000fe400078e9624 */
[----:B------:R-:W-:Y:S02]  /*3bf0*/  SHF.R.W.U32 R36, R22, 0x11, R22 ;  /* 0x0000001116247819 */ /* 0x000fe40000001e16 */
[----:B------:R-:W-:-:S02]  /*3c00*/  IADD3 R43, PT, PT, R43, R32, R35 ;  /* 0x000000202b2b7210 */ /* 0x000fc40007ffe023 */
[--C-:B------:R-:W-:Y:S02]  /*3c10*/  SHF.R.W.U32 R35, R22, 0x13, R22.reuse ;  /* 0x0000001316237819 */ /* 0x100fe40000001e16 */
[----:B------:R-:W-:Y:S02]  /*3c20*/  SHF.R.U32.HI R32, RZ, 0xa, R22 ;  /* 0x0000000aff207819 */ /* 0x000fe40000011616 */
[----:B------:R-:W-:Y:S02]  /*3c30*/  SHF.L.W.U32.HI R45, R34, 0x13, R34 ;  /* 0x00000013222d7819 */ /* 0x000fe40000010e22 */
[----:B------:R-:W-:Y:S02]  /*3c40*/  LOP3.LUT R36, R35, R32, R36, 0x96, !PT ;  /* 0x0000002023247212 */ /* 0x000fe400078e9624 */
[C-C-:B------:R-:W-:Y:S02]  /*3c50*/  SHF.R.W.U32 R35, R15.reuse, 0x7, R15.reuse ;  /* 0x000000070f237819 */ /* 0x140fe40000001e0f */
[----:B------:R-:W-:Y:S01]  /*3c60*/  SHF.R.W.U32 R32, R15, 0x12, R15 ;  /* 0x000000120f207819 */ /* 0x000fe20000001e0f */
[----:B------:R-:W-:Y:S01]  /*3c70*/  IMAD.IADD R29, R36, 0x1, R29 ;  /* 0x00000001241d7824 */ /* 0x000fe200078e021d */
[----:B------:R-:W-:-:S02]  /*3c80*/  IADD3 R40, PT, PT, R43, 0x766a0abb, R16 ;  /* 0x766a0abb2b287810 */ /* 0x000fc40007ffe010 */
[----:B------:R-:W-:Y:S02]  /*3c90*/  LOP3.LUT R35, R32, R38, R35, 0x96, !PT ;  /* 0x0000002620237212 */ /* 0x000fe400078e9623 */
[C-C-:B------:R-:W-:Y:S02]  /*3ca0*/  SHF.L.W.U32.HI R32, R34.reuse, 0x1e, R34.reuse ;  /* 0x0000001e22207819 */ /* 0x140fe40000010e22 */
[----:B------:R-:W-:Y:S02]  /*3cb0*/  SHF.L.W.U32.HI R38, R34, 0xa, R34 ;  /* 0x0000000a22267819 */ /* 0x000fe40000010e22 */
[----:B------:R-:W-:Y:S02]  /*3cc0*/  SHF.R.U32.HI R42, RZ, 0xa, R37 ;  /* 0x0000000aff2a7819 */ /* 0x000fe40000011625 */
[----:B------:R-:W-:Y:S01]  /*3cd0*/  LOP3.LUT R38, R38, R32, R45, 0x96, !PT ;  /* 0x0000002026267212 */ /* 0x000fe200078e962d */
[----:B------:R-:W-:Y:S01]  /*3ce0*/  IMAD.IADD R32, R21, 0x1, R40 ;  /* 0x0000000115207824 */ /* 0x000fe200078e0228 */
[----:B------:R-:W-:-:S02]  /*3cf0*/  LOP3.LUT R21, R31, R24, R34, 0xe8, !PT ;  /* 0x000000181f157212 */ /* 0x000fc400078ee822 */
[----:B------:R-:W-:Y:S02]  /*3d00*/  IADD3 R18, PT, PT, R22, R23, R18 ;  /* 0x0000001716127210 */ /* 0x000fe40007ffe012 */
[----:B------:R-:W-:Y:S02]  /*3d10*/  IADD3 R21, PT, PT, R40, R38, R21 ;  /* 0x0000002628157210 */ /* 0x000fe40007ffe015 */
[C-C-:B------:R-:W-:Y:S02]  /*3d20*/  SHF.L.W.U32.HI R38, R32.reuse, 0x1a, R32.reuse ;  /* 0x0000001a20267819 */ /* 0x140fe40000010e20 */
[C-C-:B------:R-:W-:Y:S02]  /*3d30*/  SHF.L.W.U32.HI R43, R32.reuse, 0x15, R32.reuse ;  /* 0x00000015202b7819 */ /* 0x140fe40000010e20 */
[----:B------:R-:W-:Y:S02]  /*3d40*/  SHF.L.W.U32.HI R40, R32, 0x7, R32 ;  /* 0x0000000720287819 */ /* 0x000fe40000010e20 */
[----:B------:R-:W-:-:S02]  /*3d50*/  SHF.R.W.U32 R23, R19, 0x7, R19 ;  /* 0x0000000713177819 */ /* 0x000fc40000001e13 */
[----:B------:R-:W-:Y:S02]  /*3d60*/  LOP3.LUT R40, R40, R38, R43, 0x96, !PT ;  /* 0x0000002628287212 */ /* 0x000fe400078e962b */
[----:B------:R-:W-:Y:S02]  /*3d70*/  LOP3.LUT R38, R32, R27, R26, 0xca, !PT ;  /* 0x0000001b20267212 */ /* 0x000fe400078eca1a */
[----:B------:R-:W-:Y:S02]  /*3d80*/  SHF.L.W.U32.HI R36, R21, 0x13, R21 ;  /* 0x0000001315247819 */ /* 0x000fe40000010e15 */
[----:B------:R-:W-:Y:S02]  /*3d90*/  IADD3 R40, PT, PT, R38, R17, R40 ;  /* 0x0000001126287210 */ /* 0x000fe40007ffe028 */
[C-C-:B------:R-:W-:Y:S02]  /*3da0*/  SHF.R.W.U32 R38, R37.reuse, 0x11, R37.reuse ;  /* 0x0000001125267819 */ /* 0x140fe40000001e25 */
[----:B------:R-:W-:-:S02]  /*3db0*/  SHF.R.W.U32 R17, R37, 0x13, R37 ;  /* 0x0000001325117819 */ /* 0x000fc40000001e25 */
[----:B------:R-:W-:Y:S02]  /*3dc0*/  IADD3 R45, PT, PT, R40, -0x7e3d36d2, R15 ;  /* 0x81c2c92e282d7810 */ /* 0x000fe40007ffe00f */
[----:B------:R-:W-:Y:S02]  /*3dd0*/  LOP3.LUT R38, R17, R42, R38, 0x96, !PT ;  /* 0x0000002a11267212 */ /* 0x000fe400078e9626 */
[--C-:B------:R-:W-:Y:S02]  /*3de0*/  SHF.R.W.U32 R42, R19, 0x12, R19.reuse ;  /* 0x00000012132a7819 */ /* 0x100fe40000001e13 */
[----:B------:R-:W-:Y:S02]  /*3df0*/  SHF.R.U32.HI R17, RZ, 0x3, R19 ;  /* 0x00000003ff117819 */ /* 0x000fe40000011613 */
[----:B------:R-:W-:Y:S02]  /*3e00*/  LOP3.LUT R43, R34, R31, R21, 0xe8, !PT ;  /* 0x0000001f222b7212 */ /* 0x000fe400078ee815 */
[----:B------:R-:W-:-:S02]  /*3e10*/  LOP3.LUT R23, R42, R17, R23, 0x96, !PT ;  /* 0x000000112a177212 */ /* 0x000fc400078e9617 */
[C-C-:B------:R-:W-:Y:S02]  /*3e20*/  SHF.L.W.U32.HI R17, R21.reuse, 0x1e, R21.reuse ;  /* 0x0000001e15117819 */ /* 0x140fe40000010e15 */
[----:B------:R-:W-:Y:S02]  /*3e30*/  SHF.L.W.U32.HI R42, R21, 0xa, R21 ;  /* 0x0000000a152a7819 */ /* 0x000fe40000010e15 */
[----:B------:R-:W-:Y:S02]  /*3e40*/  IADD3 R35, PT, PT, R29, R16, R35 ;  /* 0x000000101d237210 */ /* 0x000fe40007ffe023 */
[----:B------:R-:W-:Y:S01]  /*3e50*/  LOP3.LUT R36, R42, R17, R36, 0x96, !PT ;  /* 0x000000112a247212 */ /* 0x000fe200078e9624 */
[----:B------:R-:W-:Y:S01]  /*3e60*/  IMAD.IADD R17, R24, 0x1, R45 ;  /* 0x0000000118117824 */ /* 0x000fe200078e022d */
[----:B------:R-:W-:Y:S02]  /*3e70*/  SHF.R.U32.HI R16, RZ, 0x3, R39 ;  /* 0x00000003ff107819 */ /* 0x000fe40000011627 */
[----:B------:R-:W-:-:S02]  /*3e80*/  IADD3 R24, PT, PT, R45, R36, R43 ;  /* 0x000000242d187210 */ /* 0x000fc40007ffe02b */
[C-C-:B------:R-:W-:Y:S02]  /*3e90*/  SHF.L.W.U32.HI R36, R17.reuse, 0x1a, R17.reuse ;  /* 0x0000001a11247819 */ /* 0x140fe40000010e11 */
[C-C-:B------:R-:W-:Y:S02]  /*3ea0*/  SHF.L.W.U32.HI R43, R17.reuse, 0x15, R17.reuse ;  /* 0x00000015112b7819 */ /* 0x140fe40000010e11 */
[----:B------:R-:W-:-:S04]  /*3eb0*/  SHF.L.W.U32.HI R40, R17, 0x7, R17 ;  /* 0x0000000711287819 */ /* 0x000fc80000010e11 */
[----:B------:R-:W-:Y:S02]  /*3ec0*/  LOP3.LUT R43, R40, R36, R43, 0x96, !PT ;  /* 0x00000024282b7212 */ /* 0x000fe400078e962b */
[----:B------:R-:W-:Y:S02]  /*3ed0*/  LOP3.LUT R40, R17, R32, R27, 0xca, !PT ;  /* 0x0000002011287212 */ /* 0x000fe400078eca1b */
[----:B------:R-:W-:Y:S02]  /*3ee0*/  SHF.R.U32.HI R36, RZ, 0xa, R29 ;  /* 0x0000000aff247819 */ /* 0x000fe4000001161d */
[----:B------:R-:W-:Y:S02]  /*3ef0*/  IADD3 R40, PT, PT, R40, R26, R43 ;  /* 0x0000001a28287210 */ /* 0x000fe40007ffe02b */
[C-C-:B------:R-:W-:Y:S02]  /*3f00*/  SHF.R.W.U32 R43, R29.reuse, 0x11, R29.reuse ;  /* 0x000000111d2b7819 */ /* 0x140fe40000001e1d */
[----:B------:R-:W-:-:S02]  /*3f10*/  SHF.R.W.U32 R26, R29, 0x13, R29 ;  /* 0x000000131d1a7819 */ /* 0x000fc40000001e1d */
[----:B------:R-:W-:Y:S02]  /*3f20*/  IADD3 R42, PT, PT, R40, -0x6d8dd37b, R19 ;  /* 0x92722c85282a7810 */ /* 0x000fe40007ffe013 */
[----:B------:R-:W-:Y:S01]  /*3f30*/  LOP3.LUT R43, R26, R36, R43, 0x96, !PT ;  /* 0x000000241a2b7212 */ /* 0x000fe200078e962b */
[----:B------:R-:W-:Y:S01]  /*3f40*/  IMAD.IADD R26, R38, 0x1, R25 ;  /* 0x00000001261a7824 */ /* 0x000fe200078e0219 */
[C-C-:B------:R-:W-:Y:S02]  /*3f50*/  SHF.R.W.U32 R36, R33.reuse, 0x7, R33.reuse ;  /* 0x0000000721247819 */ /* 0x140fe40000001e21 */
[--C-:B------:R-:W-:Y:S01]  /*3f60*/  SHF.R.W.U32 R25, R33, 0x12, R33.reuse ;  /* 0x0000001221197819 */ /* 0x100fe20000001e21 */
[----:B------:R-:W-:Y:S01]  /*3f70*/  IMAD.IADD R28, R43, 0x1, R28 ;  /* 0x000000012b1c7824 */ /* 0x000fe200078e021c */
[----:B------:R-:W-:Y:S02]  /*3f80*/  SHF.R.U32.HI R38, RZ, 0x3, R33 ;  /* 0x00000003ff267819 */ /* 0x000fe40000011621 */
[----:B------:R-:W-:-:S02]  /*3f90*/  IADD3 R15, PT, PT, R26, R15, R23 ;  /* 0x0000000f1a0f7210 */ /* 0x000fc40007ffe017 */
[----:B------:R-:W-:Y:S02]  /*3fa0*/  LOP3.LUT R36, R25, R38, R36, 0x96, !PT ;  /* 0x0000002619247212 */ /* 0x000fe400078e9624 */
[C-C-:B------:R-:W-:Y:S02]  /*3fb0*/  SHF.L.W.U32.HI R23, R24.reuse, 0x1e, R24.reuse ;  /* 0x0000001e18177819 */ /* 0x140fe40000010e18 */
[C-C-:B------:R-:W-:Y:S02]  /*3fc0*/  SHF.L.W.U32.HI R38, R24.reuse, 0x13, R24.reuse ;  /* 0x0000001318267819 */ /* 0x140fe40000010e18 */
[--C-:B------:R-:W-:Y:S02]  /*3fd0*/  SHF.L.W.U32.HI R25, R24, 0xa, R24.reuse ;  /* 0x0000000a18197819 */ /* 0x100fe40000010e18 */
[----:B------:R-:W-:Y:S02]  /*3fe0*/  LOP3.LUT R40, R21, R34, R24, 0xe8, !PT ;  /* 0x0000002215287212 */ /* 0x000fe400078ee818 */
[----:B------:R-:W-:Y:S01]  /*3ff0*/  LOP3.LUT R23, R25, R23, R38, 0x96, !PT ;  /* 0x0000001719177212 */ /* 0x000fe200078e9626 */
[----:B------:R-:W-:Y:S01]  /*4000*/  IMAD.IADD R38, R31, 0x1, R42 ;  /* 0x000000011f267824 */ /* 0x000fe200078e022a */
[----:B------:R-:W-:-:S02]  /*4010*/  IADD3 R36, PT, PT, R28, R19, R36 ;  /* 0x000000131c247210 */ /* 0x000fc40007ffe024 */
[----:B------:R-:W-:Y:S02]  /*4020*/  IADD3 R23, PT, PT, R42, R23, R40 ;  /* 0x000000172a177210 */ /* 0x000fe40007ffe028 */
[C-C-:B------:R-:W-:Y:S02]  /*4030*/  SHF.L.W.U32.HI R25, R38.reuse, 0x1a, R38.reuse ;  /* 0x0000001a26197819 */ /* 0x140fe40000010e26 */
[C-C-:B------:R-:W-:Y:S02]  /*4040*/  SHF.L.W.U32.HI R40, R38.reuse, 0x15, R38.reuse ;  /* 0x0000001526287819 */ /* 0x140fe40000010e26 */
[C---:B------:R-:W-:Y:S02]  /*4050*/  SHF.L.W.U32.HI R31, R38.reuse, 0x7, R38 ;  /* 0x00000007261f7819 */ /* 0x040fe40000010e26 */
[----:B------:R-:W-:Y:S02]  /*4060*/  LOP3.LUT R42, R38, R17, R32, 0xca, !PT ;  /* 0x00000011262a7212 */ /* 0x000fe400078eca20 */
[----:B------:R-:W-:-:S02]  /*4070*/  LOP3.LUT R40, R31, R25, R40, 0x96, !PT ;  /* 0x000000191f287212 */ /* 0x000fc400078e9628 */
[----:B------:R-:W-:Y:S02]  /*4080*/  SHF.R.W.U32 R31, R26, 0x11, R26 ;  /* 0x000000111a1f7819 */ /* 0x000fe40000001e1a */
[----:B------:R-:W-:Y:S02]  /*4090*/  IADD3 R42, PT, PT, R42, R27, R40 ;  /* 0x0000001b2a2a7210 */ /* 0x000fe40007ffe028 */
[--C-:B------:R-:W-:Y:S02]  /*40a0*/  SHF.R.W.U32 R40, R26, 0x13, R26.reuse ;  /* 0x000000131a287819 */ /* 0x100fe40000001e1a */
[----:B------:R-:W-:Y:S02]  /*40b0*/  SHF.R.U32.HI R25, RZ, 0xa, R26 ;  /* 0x0000000aff197819 */ /* 0x000fe4000001161a */
[----:B------:R-:W-:Y:S02]  /*40c0*/  SHF.L.W.U32.HI R27, R23, 0xa, R23 ;  /* 0x0000000a171b7819 */ /* 0x000fe40000010e17 */
[----:B------:R-:W-:-:S02]  /*40d0*/  LOP3.LUT R31, R40, R25, R31, 0x96, !PT ;  /* 0x00000019281f7212 */ /* 0x000fc400078e961f */
[C-C-:B------:R-:W-:Y:S02]  /*40e0*/  SHF.R.W.U32 R40, R39.reuse, 0x7, R39.reuse ;  /* 0x0000000727287819 */ /* 0x140fe40000001e27 */
[----:B------:R-:W-:Y:S02]  /*40f0*/  SHF.R.W.U32 R25, R39, 0x12, R39 ;  /* 0x0000001227197819 */ /* 0x000fe40000001e27 */
[----:B------:R-:W-:Y:S02]  /*4100*/  IADD3 R43, PT, PT, R42, -0x5d40175f, R33 ;  /* 0xa2bfe8a12a2b7810 */ /* 0x000fe40007ffe021 */
[----:B------:R-:W-:Y:S02]  /*4110*/  LOP3.LUT R40, R25, R16, R40, 0x96, !PT ;  /* 0x0000001019287212 */ /* 0x000fe400078e9628 */
[C-C-:B------:R-:W-:Y:S02]  /*4120*/  SHF.L.W.U32.HI R16, R23.reuse, 0x1e, R23.reuse ;  /* 0x0000001e17107819 */ /* 0x140fe40000010e17 */
[----:B------:R-:W-:-:S02]  /*4130*/  SHF.L.W.U32.HI R25, R23, 0x13, R23 ;  /* 0x0000001317197819 */ /* 0x000fc40000010e17 */
[----:B------:R-:W-:Y:S02]  /*4140*/  SHF.R.U32.HI R19, RZ, 0x3, R41 ;  /* 0x00000003ff137819 */ /* 0x000fe40000011629 */
[----:B------:R-:W-:Y:S01]  /*4150*/  LOP3.LUT R16, R27, R16, R25, 0x96, !PT ;  /* 0x000000101b107212 */ /* 0x000fe200078e9619 */
[----:B------:R-:W-:Y:S01]  /*4160*/  IMAD.IADD R25, R34, 0x1, R43 ;  /* 0x0000000122197824 */ /* 0x000fe200078e022b */
[----:B------:R-:W-:-:S04]  /*4170*/  LOP3.LUT R27, R24, R21, R23, 0xe8, !PT ;  /* 0x00000015181b7212 */ /* 0x000fc800078ee817 */
[----:B------:R-:W-:Y:S02]  /*4180*/  IADD3 R16, PT, PT, R43, R16, R27 ;  /* 0x000000102b107210 */ /* 0x000fe40007ffe01b */
[C-C-:B------:R-:W-:Y:S02]  /*4190*/  SHF.L.W.U32.HI R27, R25.reuse, 0x1a, R25.reuse ;  /* 0x0000001a191b7819 */ /* 0x140fe40000010e19 */
[C-C-:B------:R-:W-:Y:S02]  /*41a0*/  SHF.L.W.U32.HI R34, R25.reuse, 0x15, R25.reuse ;  /* 0x0000001519227819 */ /* 0x140fe40000010e19 */
[----:B------:R-:W-:-:S04]  /*41b0*/  SHF.L.W.U32.HI R42, R25, 0x7, R25 ;  /* 0x00000007192a7819 */ /* 0x000fc80000010e19 */
[----:B------:R-:W-:Y:S02]  /*41c0*/  LOP3.LUT R27, R42, R27, R34, 0x96, !PT ;  /* 0x0000001b2a1b7212 */ /* 0x000fe400078e9622 */
[----:B------:R-:W-:Y:S02]  /*41d0*/  LOP3.LUT R34, R25, R38, R17, 0xca, !PT ;  /* 0x0000002619227212 */ /* 0x000fe400078eca11 */
[--C-:B------:R-:W-:Y:S02]  /*41e0*/  SHF.R.U32.HI R42, RZ, 0xa, R28.reuse ;  /* 0x0000000aff2a7819 */ /* 0x100fe4000001161c */
[----:B------:R-:W-:Y:S02]  /*41f0*/  IADD3 R34, PT, PT, R34, R32, R27 ;  /* 0x0000002022227210 */ /* 0x000fe40007ffe01b */
[C-C-:B------:R-:W-:Y:S02]  /*4200*/  SHF.R.W.U32 R27, R28.reuse, 0x11, R28.reuse ;  /* 0x000000111c1b7819 */ /* 0x140fe40000001e1c */
[----:B------:R-:W-:-:S04]  /*4210*/  SHF.R.W.U32 R32, R28, 0x13, R28 ;  /* 0x000000131c207819 */ /* 0x000fc80000001e1c */
[----:B------:R-:W-:Y:S01]  /*4220*/  LOP3.LUT R27, R32, R42, R27, 0x96, !PT ;  /* 0x0000002a201b7212 */ /* 0x000fe200078e961b */
[----:B------:R-:W-:Y:S01]  /*4230*/  IMAD.IADD R32, R31, 0x1, R30 ;  /* 0x000000011f207824 */ /* 0x000fe200078e021e */
[C-C-:B------:R-:W-:Y:S02]  /*4240*/  SHF.R.W.U32 R30, R13.reuse, 0x7, R13.reuse ;  /* 0x000000070d1e7819 */ /* 0x140fe40000001e0d */
[--C-:B------:R-:W-:Y:S01]  /*4250*/  SHF.R.W.U32 R31, R13, 0x12, R13.reuse ;  /* 0x000000120d1f7819 */ /* 0x100fe20000001e0d */
[----:B------:R-:W-:Y:S01]  /*4260*/  IMAD.IADD R20, R27, 0x1, R20 ;  /* 0x000000011b147824 */ /* 0x000fe200078e0214 */
[----:B------:R-:W-:Y:S02]  /*4270*/  SHF.R.U32.HI R42, RZ, 0x3, R13 ;  /* 0x00000003ff2a7819 */ /* 0x000fe4000001160d */
[----:B------:R-:W-:Y:S02]  /*4280*/  IADD3 R33, PT, PT, R32, R33, R40 ;  /* 0x0000002120217210 */ /* 0x000fe40007ffe028 */
[----:B------:R-:W-:-:S02]  /*4290*/  LOP3.LUT R30, R31, R42, R30, 0x96, !PT ;  /* 0x0000002a1f1e7212 */ /* 0x000fc400078e961e */
[C-C-:B------:R-:W-:Y:S02]  /*42a0*/  SHF.L.W.U32.HI R31, R16.reuse, 0x1e, R16.reuse ;  /* 0x0000001e101f7819 */ /* 0x140fe40000010e10 */
[C-C-:B------:R-:W-:Y:S02]  /*42b0*/  SHF.L.W.U32.HI R40, R16.reuse, 0x13, R16.reuse ;  /* 0x0000001310287819 */ /* 0x140fe40000010e10 */
[----:B------:R-:W-:Y:S02]  /*42c0*/  SHF.L.W.U32.HI R42, R16, 0xa, R16 ;  /* 0x0000000a102a7819 */ /* 0x000fe40000010e10 */
[----:B------:R-:W-:Y:S02]  /*42d0*/  IADD3 R30, PT, PT, R20, R39, R30 ;  /* 0x00000027141e7210 */ /* 0x000fe40007ffe01e */
[----:B------:R-:W-:Y:S02]  /*42e0*/  LOP3.LUT R31, R42, R31, R40, 0x96, !PT ;  /* 0x0000001f2a1f7212 */ /* 0x000fe400078e9628 */
[----:B------:R-:W-:-:S02]  /*42f0*/  IADD3 R42, PT, PT, R34, -0x57e599b5, R39 ;  /* 0xa81a664b222a7810 */ /* 0x000fc40007ffe027 */
[----:B------:R-:W-:-:S03]  /*4300*/  LOP3.LUT R40, R23, R24, R16, 0xe8, !PT ;  /* 0x0000001817287212 */ /* 0x000fc600078ee810 */
[----:B------:R-:W-:Y:S01]  /*4310*/  IMAD.IADD R34, R21, 0x1, R42 ;  /* 0x0000000115227824 */ /* 0x000fe200078e022a */
[----:B------:R-:W-:-:S04]  /*4320*/  IADD3 R21, PT, PT, R42, R31, R40 ;  /* 0x0000001f2a157210 */ /* 0x000fc80007ffe028 */
[C-C-:B------:R-:W-:Y:S02]  /*4330*/  SHF.L.W.U32.HI R31, R34.reuse, 0x1a, R34.reuse ;  /* 0x0000001a221f7819 */ /* 0x140fe40000010e22 */
[C-C-:B------:R-:W-:Y:S02]  /*4340*/  SHF.L.W.U32.HI R40, R34.reuse, 0x15, R34.reuse ;  /* 0x0000001522287819 */ /* 0x140fe40000010e22 */
[----:B------:R-:W-:Y:S02]  /*4350*/  SHF.L.W.U32.HI R42, R34, 0x7, R34 ;  /* 0x00000007222a7819 */ /* 0x000fe40000010e22 */
[----:B------:R-:W-:Y:S02]  /*4360*/  SHF.L.W.U32.HI R44, R21, 0x13, R21 ;  /* 0x00000013152c7819 */ /* 0x000fe40000010e15 */
[----:B------:R-:W-:Y:S02]  /*4370*/  LOP3.LUT R42, R42, R31, R40, 0x96, !PT ;  /* 0x0000001f2a2a7212 */ /* 0x000fe400078e9628 */
[----:B------:R-:W-:-:S02]  /*4380*/  LOP3.LUT R31, R34, R25, R38, 0xca, !PT ;  /* 0x00000019221f7212 */ /* 0x000fc400078eca26 */
[C---:B------:R-:W-:Y:S02]  /*4390*/  SHF.R.W.U32 R40, R32.reuse, 0x13, R32 ;  /* 0x0000001320287819 */ /* 0x040fe40000001e20 */
[----:B------:R-:W-:Y:S02]  /*43a0*/  IADD3 R42, PT, PT, R31, R17, R42 ;  /* 0x000000111f2a7210 */ /* 0x000fe40007ffe02a */
[--C-:B------:R-:W-:Y:S02]  /*43b0*/  SHF.R.W.U32 R31, R32, 0x11, R32.reuse ;  /* 0x00000011201f7819 */ /* 0x100fe40000001e20 */
[----:B------:R-:W-:Y:S02]  /*43c0*/  SHF.R.U32.HI R17, RZ, 0xa, R32 ;  /* 0x0000000aff117819 */ /* 0x000fe40000011620 */
[----:B------:R-:W-:Y:S02]  /*43d0*/  IADD3 R27, PT, PT, R42, -0x3db47490, R13 ;  /* 0xc24b8b702a1b7810 */ /* 0x000fe40007ffe00d */
[----:B------:R-:W-:-:S02]  /*43e0*/  LOP3.LUT R31, R40, R17, R31, 0x96, !PT ;  /* 0x00000011281f7212 */ /* 0x000fc400078e961f */
        /* <DEDUP_REMOVED lines=22> */
[----:B------:R-:W-:Y:S02]  /*4550*/  IADD3 R44, PT, PT, R38, -0x3893ae5d, R41 ;  /* 0xc76c51a3262c7810 */ /* 0x000fe40007ffe029 */
[----:B------:R-:W-:Y:S02]  /*4560*/  LOP3.LUT R27, R42, R19, R27, 0x96, !PT ;  /* 0x000000132a1b7212 */ /* 0x000fe400078e961b */
[C---:B------:R-:W-:Y:S01]  /*4570*/  SHF.L.W.U32.HI R19, R24.reuse, 0x1e, R24 ;  /* 0x0000001e18137819 */ /* 0x040fe20000010e18 */
[----:B------:R-:W-:Y:S01]  /*4580*/  IMAD.IADD R38, R23, 0x1, R44 ;  /* 0x0000000117267824 */ /* 0x000fe200078e022c */
[----:B------:R-:W-:Y:S01]  /*4590*/  SHF.L.W.U32.HI R42, R24, 0x13, R24 ;  /* 0x00000013182a7819 */ /* 0x000fe20000010e18 */
[----:B------:R-:W-:-:S03]  /*45a0*/  IMAD.IADD R14, R27, 0x1, R14 ;  /* 0x000000011b0e7824 */ /* 0x000fc600078e020e */
[----:B------:R-:W-:Y:S02]  /*45b0*/  LOP3.LUT R19, R31, R19, R42, 0x96, !PT ;  /* 0x000000131f137212 */ /* 0x000fe400078e962a */
[----:B------:R-:W-:Y:S02]  /*45c0*/  LOP3.LUT R42, R21, R16, R24, 0xe8, !PT ;  /* 0x00000010152a7212 */ /* 0x000fe400078ee818 */
[----:B------:R-:W-:Y:S02]  /*45d0*/  SHF.L.W.U32.HI R23, R38, 0x1a, R38 ;  /* 0x0000001a26177819 */ /* 0x000fe40000010e26 */
[----:B------:R-:W-:Y:S02]  /*45e0*/  IADD3 R19, PT, PT, R44, R19, R42 ;  /* 0x000000132c137210 */ /* 0x000fe40007ffe02a */
[C-C-:B------:R-:W-:Y:S02]  /*45f0*/  SHF.L.W.U32.HI R42, R38.reuse, 0x15, R38.reuse ;  /* 0x00000015262a7819 */ /* 0x140fe40000010e26 */
[----:B------:R-:W-:-:S02]  /*4600*/  SHF.L.W.U32.HI R31, R38, 0x7, R38 ;  /* 0x00000007261f7819 */ /* 0x000fc40000010e26 */
[----:B------:R-:W-:Y:S02]  /*4610*/  SHF.R.W.U32 R44, R18, 0x11, R18 ;  /* 0x00000011122c7819 */ /* 0x000fe40000001e12 */
[----:B------:R-:W-:Y:S02]  /*4620*/  LOP3.LUT R42, R31, R23, R42, 0x96, !PT ;  /* 0x000000171f2a7212 */ /* 0x000fe400078e962a */
[----:B------:R-:W-:Y:S02]  /*4630*/  LOP3.LUT R23, R38, R17, R34, 0xca, !PT ;  /* 0x0000001126177212 */ /* 0x000fe400078eca22 */
[----:B------:R-:W-:Y:S02]  /*4640*/  SHF.R.U32.HI R31, RZ, 0xa, R18 ;  /* 0x0000000aff1f7819 */ /* 0x000fe40000011612 */
[----:B------:R-:W-:Y:S02]  /*4650*/  IADD3 R25, PT, PT, R23, R25, R42 ;  /* 0x0000001917197210 */ /* 0x000fe40007ffe02a */
[----:B------:R-:W-:-:S02]  /*4660*/  SHF.R.W.U32 R23, R18, 0x13, R18 ;  /* 0x0000001312177819 */ /* 0x000fc40000001e12 */
[--C-:B------:R-:W-:Y:S02]  /*4670*/  SHF.L.W.U32.HI R42, R19, 0x13, R19.reuse ;  /* 0x00000013132a7819 */ /* 0x100fe40000010e13 */
[----:B------:R-:W-:Y:S02]  /*4680*/  LOP3.LUT R44, R23, R31, R44, 0x96, !PT ;  /* 0x0000001f172c7212 */ /* 0x000fe400078e962c */
[C-C-:B------:R-:W-:Y:S02]  /*4690*/  SHF.L.W.U32.HI R23, R19.reuse, 0x1e, R19.reuse ;  /* 0x0000001e13177819 */ /* 0x140fe40000010e13 */
[----:B------:R-:W-:Y:S01]  /*46a0*/  SHF.L.W.U32.HI R27, R19, 0xa, R19 ;  /* 0x0000000a131b7819 */ /* 0x000fe20000010e13 */
[----:B------:R-:W-:-:S03]  /*46b0*/  IMAD.IADD R35, R44, 0x1, R35 ;  /* 0x000000012c237824 */ /* 0x000fc600078e0223 */
[----:B------:R-:W-:Y:S02]  /*46c0*/  LOP3.LUT R42, R27, R23, R42, 0x96, !PT ;  /* 0x000000171b2a7212 */ /* 0x000fe400078e962a */
[----:B------:R-:W-:Y:S02]  /*46d0*/  IADD3 R27, PT, PT, R25, -0x2e6d17e7, R22 ;  /* 0xd192e819191b7810 */ /* 0x000fe40007ffe016 */
        /* <DEDUP_REMOVED lines=9> */
[--C-:B------:R-:W-:Y:S02]  /*4770*/  SHF.R.U32.HI R27, RZ, 0xa, R14.reuse ;  /* 0x0000000aff1b7819 */ /* 0x100fe4000001160e */
[----:B------:R-:W-:Y:S02]  /*4780*/  IADD3 R34, PT, PT, R16, R34, R25 ;  /* 0x0000002210227210 */ /* 0x000fe40007ffe019 */
[C-C-:B------:R-:W-:Y:S02]  /*4790*/  SHF.R.W.U32 R16, R14.reuse, 0x11, R14.reuse ;  /* 0x000000110e107819 */ /* 0x140fe40000001e0e */
[----:B------:R-:W-:-:S04]  /*47a0*/  SHF.R.W.U32 R25, R14, 0x13, R14 ;  /* 0x000000130e197819 */ /* 0x000fc80000001e0e */
[----:B------:R-:W-:Y:S02]  /*47b0*/  LOP3.LUT R16, R25, R27, R16, 0x96, !PT ;  /* 0x0000001b19107212 */ /* 0x000fe400078e9610 */
[C-C-:B------:R-:W-:Y:S02]  /*47c0*/  SHF.L.W.U32.HI R25, R42.reuse, 0x1e, R42.reuse ;  /* 0x0000001e2a197819 */ /* 0x140fe40000010e2a */
[----:B------:R-:W-:Y:S01]  /*47d0*/  SHF.L.W.U32.HI R27, R42, 0xa, R42 ;  /* 0x0000000a2a1b7819 */ /* 0x000fe20000010e2a */
[----:B------:R-:W-:-:S03]  /*47e0*/  IMAD.IADD R16, R16, 0x1, R15 ;  /* 0x0000000110107824 */ /* 0x000fc600078e020f */
[----:B------:R-:W-:Y:S02]  /*47f0*/  LOP3.LUT R25, R27, R25, R44, 0x96, !PT ;  /* 0x000000191b197212 */ /* 0x000fe400078e962c */
[----:B------:R-:W-:Y:S02]  /*4800*/  IADD3 R27, PT, PT, R34, -0x2966f9dc, R37 ;  /* 0xd6990624221b7810 */ /* 0x000fe40007ffe025 */
[----:B------:R-:W-:Y:S02]  /*4810*/  LOP3.LUT R44, R19, R24, R42, 0xe8, !PT ;  /* 0x00000018132c7212 */ /* 0x000fe400078ee82a */
[----:B------:R-:W-:Y:S01]  /*4820*/  SHF.R.U32.HI R31, RZ, 0xa, R16 ;  /* 0x0000000aff1f7819 */ /* 0x000fe20000011610 */
[----:B------:R-:W-:Y:S01]  /*4830*/  IMAD.IADD R34, R21, 0x1, R27 ;  /* 0x0000000115227824 */ /* 0x000fe200078e021b */
[----:B------:R-:W-:-:S04]  /*4840*/  IADD3 R21, PT, PT, R27, R25, R44 ;  /* 0x000000191b157210 */ /* 0x000fc80007ffe02c */
[C-C-:B------:R-:W-:Y:S02]  /*4850*/  SHF.L.W.U32.HI R25, R34.reuse, 0x1a, R34.reuse ;  /* 0x0000001a22197819 */ /* 0x140fe40000010e22 */
[C-C-:B------:R-:W-:Y:S02]  /*4860*/  SHF.L.W.U32.HI R44, R34.reuse, 0x15, R34.reuse ;  /* 0x00000015222c7819 */ /* 0x140fe40000010e22 */
[C---:B------:R-:W-:Y:S02]  /*4870*/  SHF.L.W.U32.HI R27, R34.reuse, 0x7, R34 ;  /* 0x00000007221b7819 */ /* 0x040fe40000010e22 */
        /* <DEDUP_REMOVED lines=22> */
[--C-:B------:R-:W-:Y:S02]  /*49e0*/  SHF.R.W.U32 R27, R16, 0x13, R16.reuse ;  /* 0x00000013101b7819 */ /* 0x100fe40000001e10 */
[----:B------:R-:W-:Y:S02]  /*49f0*/  IADD3 R25, PT, PT, R24, R38, R25 ;  /* 0x0000002618197210 */ /* 0x000fe40007ffe019 */
[----:B------:R-:W-:Y:S02]  /*4a00*/  SHF.R.W.U32 R24, R16, 0x11, R16 ;  /* 0x0000001110187819 */ /* 0x000fe40000001e10 */
[C---:B------:R-:W-:Y:S02]  /*4a10*/  SHF.L.W.U32.HI R38, R44.reuse, 0x13, R44 ;  /* 0x000000132c267819 */ /* 0x040fe40000010e2c */
[----:B------:R-:W-:Y:S02]  /*4a20*/  LOP3.LUT R24, R27, R31, R24, 0x96, !PT ;  /* 0x0000001f1b187212 */ /* 0x000fe400078e9618 */
[----:B------:R-:W-:-:S02]  /*4a30*/  SHF.L.W.U32.HI R27, R44, 0xa, R44 ;  /* 0x0000000a2c1b7819 */ /* 0x000fc40000010e2c */
[----:B------:R-:W-:Y:S01]  /*4a40*/  IADD3 R25, PT, PT, R25, 0x106aa070, R26 ;  /* 0x106aa07019197810 */ /* 0x000fe20007ffe01a */
[----:B------:R-:W-:Y:S01]  /*4a50*/  IMAD.IADD R33, R24, 0x1, R33 ;  /* 0x0000000118217824 */ /* 0x000fe200078e0221 */
[----:B------:R-:W-:-:S03]  /*4a60*/  LOP3.LUT R17, R27, R17, R38, 0x96, !PT ;  /* 0x000000111b117212 */ /* 0x000fc600078e9626 */
[----:B------:R-:W-:Y:S01]  /*4a70*/  IMAD.IADD R38, R19, 0x1, R25 ;  /* 0x0000000113267824 */ /* 0x000fe200078e0219 */
[----:B------:R-:W-:-:S04]  /*4a80*/  LOP3.LUT R19, R21, R42, R44, 0xe8, !PT ;  /* 0x0000002a15137212 */ /* 0x000fc800078ee82c */
[----:B------:R-:W-:Y:S02]  /*4a90*/  IADD3 R17, PT, PT, R25, R17, R19 ;  /* 0x0000001119117210 */ /* 0x000fe40007ffe013 */
[C-C-:B------:R-:W-:Y:S02]  /*4aa0*/  SHF.L.W.U32.HI R19, R38.reuse, 0x1a, R38.reuse ;  /* 0x0000001a26137819 */ /* 0x140fe40000010e26 */
[C-C-:B------:R-:W-:Y:S02]  /*4ab0*/  SHF.L.W.U32.HI R25, R38.reuse, 0x15, R38.reuse ;  /* 0x0000001526197819 */ /* 0x140fe40000010e26 */
[----:B------:R-:W-:-:S04]  /*4ac0*/  SHF.L.W.U32.HI R27, R38, 0x7, R38 ;  /* 0x00000007261b7819 */ /* 0x000fc80000010e26 */
[----:B------:R-:W-:Y:S02]  /*4ad0*/  LOP3.LUT R19, R27, R19, R25, 0x96, !PT ;  /* 0x000000131b137212 */ /* 0x000fe400078e9619 */
[----:B------:R-:W-:-:S04]  /*4ae0*/  LOP3.LUT R25, R38, R15, R34, 0xca, !PT ;  /* 0x0000000f26197212 */ /* 0x000fc800078eca22 */
[----:B------:R-:W-:Y:S02]  /*4af0*/  IADD3 R27, PT, PT, R25, R23, R19 ;  /* 0x00000017191b7210 */ /* 0x000fe40007ffe013 */
[C-C-:B------:R-:W-:Y:S02]  /*4b00*/  SHF.L.W.U32.HI R19, R17.reuse, 0x1e, R17.reuse ;  /* 0x0000001e11137819 */ /* 0x140fe40000010e11 */
[C-C-:B------:R-:W-:Y:S02]  /*4b10*/  SHF.L.W.U32.HI R23, R17.reuse, 0x13, R17.reuse ;  /* 0x0000001311177819 */ /* 0x140fe40000010e11 */
[----:B------:R-:W-:Y:S02]  /*4b20*/  SHF.L.W.U32.HI R25, R17, 0xa, R17 ;  /* 0x0000000a11197819 */ /* 0x000fe40000010e11 */
[----:B------:R-:W-:Y:S02]  /*4b30*/  IADD3 R27, PT, PT, R27, 0x19a4c116, R28 ;  /* 0x19a4c1161b1b7810 */ /* 0x000fe40007ffe01c */
        /* <DEDUP_REMOVED lines=10> */
[C---:B------:R-:W-:Y:S02]  /*4be0*/  SHF.L.W.U32.HI R25, R42.reuse, 0xa, R42 ;  /* 0x0000000a2a197819 */ /* 0x040fe40000010e2a */
[----:B------:R-:W-:Y:S02]  /*4bf0*/  IADD3 R27, PT, PT, R23, 0x1e376c08, R32 ;  /* 0x1e376c08171b7810 */ /* 0x000fe40007ffe020 */
[C-C-:B------:R-:W-:Y:S02]  /*4c00*/  SHF.L.W.U32.HI R23, R42.reuse, 0x1e, R42.reuse ;  /* 0x0000001e2a177819 */ /* 0x140fe40000010e2a */
[----:B------:R-:W-:Y:S01]  /*4c10*/  SHF.L.W.U32.HI R32, R42, 0x13, R42 ;  /* 0x000000132a207819 */ /* 0x000fe20000010e2a */
[----:B------:R-:W-:-:S03]  /*4c20*/  IMAD.IADD R34, R21, 0x1, R27 ;  /* 0x0000000115227824 */ /* 0x000fc600078e021b */
[----:B------:R-:W-:Y:S02]  /*4c30*/  LOP3.LUT R23, R25, R23, R32, 0x96, !PT ;  /* 0x0000001719177212 */ /* 0x000fe400078e9620 */
[----:B------:R-:W-:Y:S02]  /*4c40*/  LOP3.LUT R32, R17, R44, R42, 0xe8, !PT ;  /* 0x0000002c11207212 */ /* 0x000fe400078ee82a */
[C---:B------:R-:W-:Y:S02]  /*4c50*/  SHF.L.W.U32.HI R21, R34.reuse, 0x1a, R34 ;  /* 0x0000001a22157819 */ /* 0x040fe40000010e22 */
[----:B------:R-:W-:Y:S02]  /*4c60*/  IADD3 R23, PT, PT, R27, R23, R32 ;  /* 0x000000171b177210 */ /* 0x000fe40007ffe020 */
        /* <DEDUP_REMOVED lines=9> */
[----:B------:R-:W-:-:S02]  /*4d00*/  LOP3.LUT R21, R21, R15, R32, 0x96, !PT ;  /* 0x0000000f15157212 */ /* 0x000fc400078e9620 */
[----:B------:R-:W-:Y:S01]  /*4d10*/  LOP3.LUT R32, R42, R17, R23, 0xe8, !PT ;  /* 0x000000112a207212 */ /* 0x000fe200078ee817 */
[----:B------:R-:W-:-:S03]  /*4d20*/  IMAD.IADD R15, R44, 0x1, R25 ;  /* 0x000000012c0f7824 */ /* 0x000fc600078e0219 */
[----:B------:R-:W-:Y:S02]  /*4d30*/  IADD3 R44, PT, PT, R25, R21, R32 ;  /* 0x00000015192c7210 */ /* 0x000fe40007ffe020 */
[C-C-:B------:R-:W-:Y:S02]  /*4d40*/  SHF.L.W.U32.HI R21, R15.reuse, 0x1a, R15.reuse ;  /* 0x0000001a0f157819 */ /* 0x140fe40000010e0f */
[C-C-:B------:R-:W-:Y:S02]  /*4d50*/  SHF.L.W.U32.HI R32, R15.reuse, 0x15, R15.reuse ;  /* 0x000000150f207819 */ /* 0x140fe40000010e0f */
[----:B------:R-:W-:-:S04]  /*4d60*/  SHF.L.W.U32.HI R25, R15, 0x7, R15 ;  /* 0x000000070f197819 */ /* 0x000fc80000010e0f */
[----:B------:R-:W-:Y:S02]  /*4d70*/  LOP3.LUT R21, R25, R21, R32, 0x96, !PT ;  /* 0x0000001519157212 */ /* 0x000fe400078e9620 */
[----:B------:R-:W-:Y:S02]  /*4d80*/  LOP3.LUT R25, R15, R34, R19, 0xca, !PT ;  /* 0x000000220f197212 */ /* 0x000fe400078eca13 */
[C-C-:B------:R-:W-:Y:S02]  /*4d90*/  SHF.L.W.U32.HI R32, R44.reuse, 0x13, R44.reuse ;  /* 0x000000132c207819 */ /* 0x140fe40000010e2c */
[----:B------:R-:W-:Y:S02]  /*4da0*/  IADD3 R27, PT, PT, R25, R38, R21 ;  /* 0x00000026191b7210 */ /* 0x000fe40007ffe015 */
[C-C-:B------:R-:W-:Y:S02]  /*4db0*/  SHF.L.W.U32.HI R21, R44.reuse, 0x1e, R44.reuse ;  /* 0x0000001e2c157819 */ /* 0x140fe40000010e2c */
[----:B------:R-:W-:-:S02]  /*4dc0*/  SHF.L.W.U32.HI R25, R44, 0xa, R44 ;  /* 0x0000000a2c197819 */ /* 0x000fc40000010e2c */
[----:B------:R-:W-:Y:S02]  /*4dd0*/  IADD3 R38, PT, PT, R27, 0x34b0bcb5, R18 ;  /* 0x34b0bcb51b267810 */ /* 0x000fe40007ffe012 */
[----:B------:R-:W-:Y:S02]  /*4de0*/  LOP3.LUT R21, R25, R21, R32, 0x96, !PT ;  /* 0x0000001519157212 */ /* 0x000fe400078e9620 */
[----:B------:R-:W-:Y:S01]  /*4df0*/  LOP3.LUT R32, R23, R42, R44, 0xe8, !PT ;  /* 0x0000002a17207212 */ /* 0x000fe200078ee82c */
[----:B------:R-:W-:-:S03]  /*4e00*/  IMAD.IADD R27, R17, 0x1, R38 ;  /* 0x00000001111b7824 */ /* 0x000fc600078e0226 */
        /* <DEDUP_REMOVED lines=31> */
[----:B------:R-:W-:Y:S02]  /*5000*/  SHF.L.W.U32.HI R25, R23, 0x7, R23 ;  /* 0x0000000717197819 */ /* 0x000fe40000010e17 */
[----:B------:R-:W-:Y:S02]  /*5010*/  SHF.L.W.U32.HI R42, R17, 0x1e, R17 ;  /* 0x0000001e112a7819 */ /* 0x000fe40000010e11 */
[----:B------:R-:W-:-:S02]  /*5020*/  LOP3.LUT R34, R25, R19, R34, 0x96, !PT ;  /* 0x0000001319227212 */ /* 0x000fc400078e9622 */
[----:B------:R-:W-:-:S04]  /*5030*/  LOP3.LUT R19, R23, R38, R27, 0xca, !PT ;  /* 0x0000002617137212 */ /* 0x000fc800078eca1b */
[----:B------:R-:W-:Y:S02]  /*5040*/  IADD3 R19, PT, PT, R19, R15, R34 ;  /* 0x0000000f13137210 */ /* 0x000fe40007ffe022 */
[--C-:B------:R-:W-:Y:S02]  /*5050*/  SHF.L.W.U32.HI R15, R17, 0x13, R17.reuse ;  /* 0x00000013110f7819 */ /* 0x100fe40000010e11 */
[----:B------:R-:W-:Y:S02]  /*5060*/  IADD3 R25, PT, PT, R19, 0x5b9cca4f, R16 ;  /* 0x5b9cca4f13197810 */ /* 0x000fe40007ffe010 */
[----:B------:R-:W-:-:S03]  /*5070*/  SHF.L.W.U32.HI R19, R17, 0xa, R17 ;  /* 0x0000000a11137819 */ /* 0x000fc60000010e11 */
[----:B------:R-:W-:Y:S01]  /*5080*/  IMAD.IADD R34, R44, 0x1, R25 ;  /* 0x000000012c227824 */ /* 0x000fe200078e0219 */
[----:B------:R-:W-:-:S04]  /*5090*/  LOP3.LUT R42, R19, R42, R15, 0x96, !PT ;  /* 0x0000002a132a7212 */ /* 0x000fc800078e960f */
[C-C-:B------:R-:W-:Y:S02]  /*50a0*/  SHF.L.W.U32.HI R15, R34.reuse, 0x1a, R34.reuse ;  /* 0x0000001a220f7819 */ /* 0x140fe40000010e22 */
[C-C-:B------:R-:W-:Y:S02]  /*50b0*/  SHF.L.W.U32.HI R44, R34.reuse, 0x15, R34.reuse ;  /* 0x00000015222c7819 */ /* 0x140fe40000010e22 */
[----:B------:R-:W-:-:S04]  /*50c0*/  SHF.L.W.U32.HI R19, R34, 0x7, R34 ;  /* 0x0000000722137819 */ /* 0x000fc80000010e22 */
[----:B------:R-:W-:Y:S02]  /*50d0*/  LOP3.LUT R44, R19, R15, R44, 0x96, !PT ;  /* 0x0000000f132c7212 */ /* 0x000fe400078e962c */
[----:B------:R-:W-:-:S04]  /*50e0*/  LOP3.LUT R15, R34, R23, R38, 0xca, !PT ;  /* 0x00000017220f7212 */ /* 0x000fc800078eca26 */
[----:B------:R-:W-:-:S04]  /*50f0*/  IADD3 R15, PT, PT, R15, R27, R44 ;  /* 0x0000001b0f0f7210 */ /* 0x000fc80007ffe02c */
[----:B------:R-:W-:-:S05]  /*5100*/  IADD3 R19, PT, PT, R15, 0x682e6ff3, R36 ;  /* 0x682e6ff30f137810 */ /* 0x000fca0007ffe024 */
[----:B------:R-:W-:-:S05]  /*5110*/  IMAD.IADD R15, R21, 0x1, R19 ;  /* 0x00000001150f7824 */ /* 0x000fca00078e0213 */
[C-C-:B------:R-:W-:Y:S02]  /*5120*/  SHF.L.W.U32.HI R24, R15.reuse, 0x1a, R15.reuse ;  /* 0x0000001a0f187819 */ /* 0x140fe40000010e0f */
[C-C-:B------:R-:W-:Y:S02]  /*5130*/  SHF.L.W.U32.HI R27, R15.reuse, 0x15, R15.reuse ;  /* 0x000000150f1b7819 */ /* 0x140fe40000010e0f */
[----:B------:R-:W-:-:S04]  /*5140*/  SHF.L.W.U32.HI R31, R15, 0x7, R15 ;  /* 0x000000070f1f7819 */ /* 0x000fc80000010e0f */
[----:B------:R-:W-:Y:S02]  /*5150*/  LOP3.LUT R27, R31, R24, R27, 0x96, !PT ;  /* 0x000000181f1b7212 */ /* 0x000fe400078e961b */
[----:B------:R-:W-:-:S04]  /*5160*/  LOP3.LUT R24, R15, R34, R23, 0xca, !PT ;  /* 0x000000220f187212 */ /* 0x000fc800078eca17 */
[----:B------:R-:W-:Y:S02]  /*5170*/  IADD3 R38, PT, PT, R24, R38, R27 ;  /* 0x0000002618267210 */ /* 0x000fe40007ffe01b */
[----:B------:R-:W-:Y:S02]  /*5180*/  LOP3.LUT R24, R32, R21, R17, 0xe8, !PT ;  /* 0x0000001520187212 */ /* 0x000fe400078ee811 */
[----:B------:R-:W-:Y:S02]  /*5190*/  IADD3 R21, PT, PT, R38, 0x748f82ee, R33 ;  /* 0x748f82ee26157810 */ /* 0x000fe40007ffe021 */
[----:B------:R-:W-:Y:S02]  /*51a0*/  IADD3 R20, PT, PT, R25, R42, R24 ;  /* 0x0000002a19147210 */ /* 0x000fe40007ffe018 */
[--C-:B------:R-:W-:Y:S01]  /*51b0*/  SHF.R.W.U32 R27, R22, 0x7, R22.reuse ;  /* 0x00000007161b7819 */ /* 0x100fe20000001e16 */
[----:B------:R-:W-:Y:S01]  /*51c0*/  IMAD.IADD R18, R32, 0x1, R21 ;  /* 0x0000000120127824 */ /* 0x000fe200078e0215 */
[----:B------:R-:W-:-:S02]  /*51d0*/  SHF.R.W.U32 R24, R22, 0x12, R22 ;  /* 0x0000001216187819 */ /* 0x000fc40000001e16 */
[----:B------:R-:W-:Y:S02]  /*51e0*/  LOP3.LUT R32, R17, R32, R20, 0xe8, !PT ;  /* 0x0000002011207212 */ /* 0x000fe400078ee814 */
[C-C-:B------:R-:W-:Y:S02]  /*51f0*/  SHF.L.W.U32.HI R25, R18.reuse, 0x1a, R18.reuse ;  /* 0x0000001a12197819 */ /* 0x140fe40000010e12 */
[C-C-:B------:R-:W-:Y:S02]  /*5200*/  SHF.L.W.U32.HI R38, R18.reuse, 0x15, R18.reuse ;  /* 0x0000001512267819 */ /* 0x140fe40000010e12 */
[----:B------:R-:W-:Y:S02]  /*5210*/  SHF.L.W.U32.HI R31, R18, 0x7, R18 ;  /* 0x00000007121f7819 */ /* 0x000fe40000010e12 */
[----:B------:R-:W-:Y:S02]  /*5220*/  LOP3.LUT R27, R24, R13, R27, 0x96, !PT ;  /* 0x0000000d181b7212 */ /* 0x000fe400078e961b */
[----:B------:R-:W-:-:S02]  /*5230*/  LOP3.LUT R38, R31, R25, R38, 0x96, !PT ;  /* 0x000000191f267212 */ /* 0x000fc400078e9626 */
[C-C-:B------:R-:W-:Y:S02]  /*5240*/  SHF.R.W.U32 R13, R36.reuse, 0x11, R36.reuse ;  /* 0x00000011240d7819 */ /* 0x140fe40000001e24 */
[--C-:B------:R-:W-:Y:S02]  /*5250*/  SHF.R.W.U32 R24, R36, 0x13, R36.reuse ;  /* 0x0000001324187819 */ /* 0x100fe40000001e24 */
[----:B------:R-:W-:Y:S02]  /*5260*/  SHF.R.U32.HI R25, RZ, 0xa, R36 ;  /* 0x0000000aff197819 */ /* 0x000fe40000011624 */
[----:B------:R-:W-:Y:S02]  /*5270*/  LOP3.LUT R31, R18, R15, R34, 0xca, !PT ;  /* 0x0000000f121f7212 */ /* 0x000fe400078eca22 */
[----:B------:R-:W-:Y:S02]  /*5280*/  LOP3.LUT R13, R24, R25, R13, 0x96, !PT ;  /* 0x00000019180d7212 */ /* 0x000fe400078e960d */
[----:B------:R-:W-:-:S02]  /*5290*/  IADD3 R31, PT, PT, R31, R23, R38 ;  /* 0x000000171f1f7210 */ /* 0x000fc40007ffe026 */
[--C-:B------:R-:W-:Y:S01]  /*52a0*/  SHF.R.W.U32 R25, R33, 0x11, R33.reuse ;  /* 0x0000001121197819 */ /* 0x100fe20000001e21 */
[----:B------:R-:W-:Y:S01]  /*52b0*/  IMAD.IADD R30, R13, 0x1, R30 ;  /* 0x000000010d1e7824 */ /* 0x000fe200078e021e */
[--C-:B------:R-:W-:Y:S02]  /*52c0*/  SHF.R.W.U32 R24, R33, 0x13, R33.reuse ;  /* 0x0000001321187819 */ /* 0x100fe40000001e21 */
[----:B------:R-:W-:Y:S02]  /*52d0*/  SHF.R.U32.HI R23, RZ, 0xa, R33 ;  /* 0x0000000aff177819 */ /* 0x000fe40000011621 */
[----:B------:R-:W-:Y:S02]  /*52e0*/  SHF.L.W.U32.HI R38, R20, 0x1e, R20 ;  /* 0x0000001e14267819 */ /* 0x000fe40000010e14 */
[----:B------:R-:W-:Y:S02]  /*52f0*/  LOP3.LUT R25, R24, R23, R25, 0x96, !PT ;  /* 0x0000001718197212 */ /* 0x000fe400078e9619 */
[----:B------:R-:W-:-:S02]  /*5300*/  IADD3 R24, PT, PT, R31, 0x78a5636f, R30 ;  /* 0x78a5636f1f187810 */ /* 0x000fc40007ffe01e */
[C---:B------:R-:W-:Y:S01]  /*5310*/  SHF.L.W.U32.HI R23, R20.reuse, 0x13, R20 ;  /* 0x0000001314177819 */ /* 0x040fe20000010e14 */
[----:B------:R-:W-:Y:S01]  /*5320*/  IMAD.IADD R25, R25, 0x1, R40 ;  /* 0x0000000119197824 */ /* 0x000fe200078e0228 */
[----:B------:R-:W-:Y:S01]  /*5330*/  SHF.L.W.U32.HI R31, R20, 0xa, R20 ;  /* 0x0000000a141f7819 */ /* 0x000fe20000010e14 */
[----:B------:R-:W-:Y:S01]  /*5340*/  IMAD.IADD R13, R17, 0x1, R24 ;  /* 0x00000001110d7824 */ /* 0x000fe200078e0218 */
[----:B------:R-:W-:Y:S02]  /*5350*/  IADD3 R27, PT, PT, R14, R41, R27 ;  /* 0x000000290e1b7210 */ /* 0x000fe40007ffe01b */
[----:B------:R-:W-:Y:S02]  /*5360*/  LOP3.LUT R38, R31, R38, R23, 0x96, !PT ;  /* 0x000000261f267212 */ /* 0x000fe400078e9617 */
[C-C-:B------:R-:W-:Y:S02]  /*5370*/  SHF.L.W.U32.HI R23, R13.reuse, 0x1a, R13.reuse ;  /* 0x0000001a0d177819 */ /* 0x140fe40000010e0d */
[----:B------:R-:W-:-:S02]  /*5380*/  SHF.L.W.U32.HI R42, R13, 0x15, R13 ;  /* 0x000000150d2a7819 */ /* 0x000fc40000010e0d */
[----:B------:R-:W-:Y:S02]  /*5390*/  SHF.L.W.U32.HI R31, R13, 0x7, R13 ;  /* 0x000000070d1f7819 */ /* 0x000fe40000010e0d */
[----:B------:R-:W-:Y:S02]  /*53a0*/  IADD3 R19, PT, PT, R19, R38, R32 ;  /* 0x0000002613137210 */ /* 0x000fe40007ffe020 */
[----:B------:R-:W-:Y:S02]  /*53b0*/  LOP3.LUT R23, R31, R23, R42, 0x96, !PT ;  /* 0x000000171f177212 */ /* 0x000fe400078e962a */
[----:B------:R-:W-:Y:S02]  /*53c0*/  LOP3.LUT R31, R13, R18, R15, 0xca, !PT ;  /* 0x000000120d1f7212 */ /* 0x000fe400078eca0f */
[----:B------:R-:W-:Y:S02]  /*53d0*/  SHF.R.W.U32 R32, R37, 0x12, R37 ;  /* 0x0000001225207819 */ /* 0x000fe40000001e25 */
[----:B------:R-:W-:-:S02]  /*53e0*/  IADD3 R40, PT, PT, R31, R34, R23 ;  /* 0x000000221f287210 */ /* 0x000fc40007ffe017 */
[--C-:B------:R-:W-:Y:S02]  /*53f0*/  SHF.R.W.U32 R31, R30, 0x11, R30.reuse ;  /* 0x000000111e1f7819 */ /* 0x100fe40000001e1e */
[----:B------:R-:W-:Y:S02]  /*5400*/  IADD3 R23, PT, PT, R40, -0x7b3787ec, R25 ;  /* 0x84c8781428177810 */ /* 0x000fe40007ffe019 */
[--C-:B------:R-:W-:Y:S02]  /*5410*/  SHF.R.W.U32 R34, R30, 0x13, R30.reuse ;  /* 0x000000131e227819 */ /* 0x100fe40000001e1e */
[----:B------:R-:W-:Y:S01]  /*5420*/  SHF.R.U32.HI R30, RZ, 0xa, R30 ;  /* 0x0000000aff1e7819 */ /* 0x000fe2000001161e */
[----:B------:R-:W-:-:S03]  /*5430*/  IMAD.IADD R14, R20, 0x1, R23 ;  /* 0x00000001140e7824 */ /* 0x000fc600078e0217 */
[----:B------:R-:W-:Y:S02]  /*5440*/  LOP3.LUT R30, R34, R30, R31, 0x96, !PT ;  /* 0x0000001e221e7212 */ /* 0x000fe400078e961f */
[--C-:B------:R-:W-:Y:S02]  /*5450*/  SHF.R.W.U32 R31, R37, 0x7, R37.reuse ;  /* 0x00000007251f7819 */ /* 0x100fe40000001e25 */
[----:B------:R-:W-:Y:S01]  /*5460*/  SHF.R.U32.HI R34, RZ, 0x3, R37 ;  /* 0x00000003ff227819 */ /* 0x000fe20000011625 */
[----:B------:R-:W-:Y:S01]  /*5470*/  IMAD.IADD R27, R30, 0x1, R27 ;  /* 0x000000011e1b7824 */ /* 0x000fe200078e021b */
[C-C-:B------:R-:W-:Y:S02]  /*5480*/  SHF.L.W.U32.HI R38, R14.reuse, 0x1a, R14.reuse ;  /* 0x0000001a0e267819 */ /* 0x140fe40000010e0e */
[C-C-:B------:R-:W-:Y:S02]  /*5490*/  SHF.L.W.U32.HI R39, R14.reuse, 0x15, R14.reuse ;  /* 0x000000150e277819 */ /* 0x140fe40000010e0e */
[----:B------:R-:W-:-:S02]  /*54a0*/  SHF.L.W.U32.HI R40, R14, 0x7, R14 ;  /* 0x000000070e287819 */ /* 0x000fc40000010e0e */
[----:B------:R-:W-:Y:S02]  /*54b0*/  LOP3.LUT R31, R32, R34, R31, 0x96, !PT ;  /* 0x00000022201f7212 */ /* 0x000fe400078e961f */
[----:B------:R-:W-:Y:S02]  /*54c0*/  LOP3.LUT R38, R40, R38, R39, 0x96, !PT ;  /* 0x0000002628267212 */ /* 0x000fe400078e9627 */
[C-C-:B------:R-:W-:Y:S02]  /*54d0*/  SHF.L.W.U32.HI R32, R19.reuse, 0x1e, R19.reuse ;  /* 0x0000001e13207819 */ /* 0x140fe40000010e13 */
[C-C-:B------:R-:W-:Y:S02]  /*54e0*/  SHF.L.W.U32.HI R39, R19.reuse, 0x13, R19.reuse ;  /* 0x0000001313277819 */ /* 0x140fe40000010e13 */
[----:B------:R-:W-:Y:S02]  /*54f0*/  SHF.L.W.U32.HI R34, R19, 0xa, R19 ;  /* 0x0000000a13227819 */ /* 0x000fe40000010e13 */
[----:B------:R-:W-:-:S02]  /*5500*/  LOP3.LUT R40, R14, R13, R18, 0xca, !PT ;  /* 0x0000000d0e287212 */ /* 0x000fc400078eca12 */
[----:B------:R-:W-:Y:S02]  /*5510*/  LOP3.LUT R32, R34, R32, R39, 0x96, !PT ;  /* 0x0000002022207212 */ /* 0x000fe400078e9627 */
[----:B------:R-:W-:Y:S02]  /*5520*/  LOP3.LUT R30, R20, R17, R19, 0xe8, !PT ;  /* 0x00000011141e7212 */ /* 0x000fe400078ee813 */
[----:B------:R-:W-:Y:S02]  /*5530*/  IADD3 R38, PT, PT, R40, R15, R38 ;  /* 0x0000000f28267210 */ /* 0x000fe40007ffe026 */
[----:B------:R-:W-:Y:S02]  /*5540*/  IADD3 R32, PT, PT, R21, R32, R30 ;  /* 0x0000002015207210 */ /* 0x000fe40007ffe01e */
[----:B------:R-:W-:Y:S02]  /*5550*/  IADD3 R30, PT, PT, R38, -0x7338fdf8, R27 ;  /* 0x8cc70208261e7810 */ /* 0x000fe40007ffe01b */
[----:B------:R-:W-:-:S02]  /*5560*/  IADD3 R17, PT, PT, R35, R22, R31 ;  /* 0x0000001623117210 */ /* 0x000fc40007ffe01f */
[--C-:B------:R-:W-:Y:S01]  /*5570*/  SHF.R.W.U32 R15, R25, 0x11, R25.reuse ;  /* 0x00000011190f7819 */ /* 0x100fe20000001e19 */
[----:B------:R-:W-:Y:S01]  /*5580*/  IMAD.IADD R22, R19, 0x1, R30 ;  /* 0x0000000113167824 */ /* 0x000fe200078e021e */
[--C-:B------:R-:W-:Y:S02]  /*5590*/  SHF.R.W.U32 R34, R25, 0x13, R25.reuse ;  /* 0x0000001319227819 */ /* 0x100fe40000001e19 */
[----:B------:R-:W-:Y:S02]  /*55a0*/  SHF.R.U32.HI R25, RZ, 0xa, R25 ;  /* 0x0000000aff197819 */ /* 0x000fe40000011619 */
[C-C-:B------:R-:W-:Y:S02]  /*55b0*/  SHF.L.W.U32.HI R35, R22.reuse, 0x1a, R22.reuse ;  /* 0x0000001a16237819 */ /* 0x140fe40000010e16 */
[C-C-:B------:R-:W-:Y:S02]  /*55c0*/  SHF.L.W.U32.HI R40, R22.reuse, 0x15, R22.reuse ;  /* 0x0000001516287819 */ /* 0x140fe40000010e16 */
[----:B------:R-:W-:-:S02]  /*55d0*/  SHF.L.W.U32.HI R39, R22, 0x7, R22 ;  /* 0x0000000716277819 */ /* 0x000fc40000010e16 */
[C-C-:B------:R-:W-:Y:S02]  /*55e0*/  SHF.L.W.U32.HI R21, R32.reuse, 0x1e, R32.reuse ;  /* 0x0000001e20157819 */ /* 0x140fe40000010e20 */
[C-C-:B------:R-:W-:Y:S02]  /*55f0*/  SHF.L.W.U32.HI R38, R32.reuse, 0x13, R32.reuse ;  /* 0x0000001320267819 */ /* 0x140fe40000010e20 */
[----:B------:R-:W-:Y:S02]  /*5600*/  SHF.L.W.U32.HI R31, R32, 0xa, R32 ;  /* 0x0000000a201f7819 */ /* 0x000fe40000010e20 */
[----:B------:R-:W-:Y:S02]  /*5610*/  LOP3.LUT R34, R34, R25, R15, 0x96, !PT ;  /* 0x0000001922227212 */ /* 0x000fe400078e960f */
[----:B------:R-:W-:Y:S02]  /*5620*/  LOP3.LUT R35, R39, R35, R40, 0x96, !PT ;  /* 0x0000002327237212 */ /* 0x000fe400078e9628 */
[----:B------:R-:W-:Y:S01]  /*5630*/  LOP3.LUT R15, R22, R14, R13, 0xca, !PT ;  /* 0x0000000e160f7212 */ /* 0x000fe200078eca0d */
[----:B------:R-:W-:Y:S01]  /*5640*/  IMAD.IADD R17, R34, 0x1, R17 ;  /* 0x0000000122117824 */ /* 0x000fe200078e0211 */
[----:B------:R-:W-:-:S02]  /*5650*/  LOP3.LUT R21, R31, R21, R38, 0x96, !PT ;  /* 0x000000151f157212 */ /* 0x000fc400078e9626 */
[----:B------:R-:W-:Y:S02]  /*5660*/  LOP3.LUT R20, R19, R20, R32, 0xe8, !PT ;  /* 0x0000001413147212 */ /* 0x000fe400078ee820 */
[----:B------:R-:W-:Y:S02]  /*5670*/  IADD3 R38, PT, PT, R15, R18, R35 ;  /* 0x000000120f267210 */ /* 0x000fe40007ffe023 */
[----:B------:R-:W-:Y:S02]  /*5680*/  IADD3 R21, PT, PT, R24, R21, R20 ;  /* 0x0000001518157210 */ /* 0x000fe40007ffe014 */
[C-C-:B------:R-:W-:Y:S02]  /*5690*/  SHF.R.W.U32 R15, R29.reuse, 0x7, R29.reuse ;  /* 0x000000071d0f7819 */ /* 0x140fe40000001e1d */
[--C-:B------:R-:W-:Y:S02]  /*56a0*/  SHF.R.W.U32 R18, R29, 0x12, R29.reuse ;  /* 0x000000121d127819 */ /* 0x100fe40000001e1d */
[----:B------:R-:W-:-:S02]  /*56b0*/  SHF.R.U32.HI R20, RZ, 0x3, R29 ;  /* 0x00000003ff147819 */ /* 0x000fc4000001161d */
[----:B------:R-:W-:Y:S02]  /*56c0*/  IADD3 R25, PT, PT, R38, -0x6f410006, R17 ;  /* 0x90befffa26197810 */ /* 0x000fe40007ffe011 */
[C-C-:B------:R-:W-:Y:S02]  /*56d0*/  SHF.L.W.U32.HI R24, R21.reuse, 0x1e, R21.reuse ;  /* 0x0000001e15187819 */ /* 0x140fe40000010e15 */
[C-C-:B------:R-:W-:Y:S02]  /*56e0*/  SHF.L.W.U32.HI R31, R21.reuse, 0x13, R21.reuse ;  /* 0x00000013151f7819 */ /* 0x140fe40000010e15 */
[----:B------:R-:W-:Y:S02]  /*56f0*/  SHF.L.W.U32.HI R34, R21, 0xa, R21 ;  /* 0x0000000a15227819 */ /* 0x000fe40000010e15 */
[----:B------:R-:W-:Y:S01]  /*5700*/  LOP3.LUT R20, R18, R20, R15, 0x96, !PT ;  /* 0x0000001412147212 */ /* 0x000fe200078e960f */
[----:B------:R-:W-:Y:S01]  /*5710*/  IMAD.IADD R15, R32, 0x1, R25 ;  /* 0x00000001200f7824 */ /* 0x000fe200078e0219 */
[----:B------:R-:W-:-:S02]  /*5720*/  LOP3.LUT R18, R34, R24, R31, 0x96, !PT ;  /* 0x0000001822127212 */ /* 0x000fc400078e961f */
[----:B------:R-:W-:Y:S02]  /*5730*/  LOP3.LUT R19, R32, R19, R21, 0xe8, !PT ;  /* 0x0000001320137212 */ /* 0x000fe400078ee815 */
[C-C-:B------:R-:W-:Y:S02]  /*5740*/  SHF.R.W.U32 R24, R27.reuse, 0x11, R27.reuse ;  /* 0x000000111b187819 */ /* 0x140fe40000001e1b */
[--C-:B------:R-:W-:Y:S02]  /*5750*/  SHF.R.W.U32 R31, R27, 0x13, R27.reuse ;  /* 0x000000131b1f7819 */ /* 0x100fe40000001e1b */
[----:B------:R-:W-:Y:S02]  /*5760*/  SHF.R.U32.HI R27, RZ, 0xa, R27 ;  /* 0x0000000aff1b7819 */ /* 0x000fe4000001161b */
[----:B------:R-:W-:Y:S02]  /*5770*/  IADD3 R18, PT, PT, R23, R18, R19 ;  /* 0x0000001217127210 */ /* 0x000fe40007ffe013 */
[----:B------:R-:W-:-:S02]  /*5780*/  SHF.L.W.U32.HI R34, R15, 0x1a, R15 ;  /* 0x0000001a0f227819 */ /* 0x000fc40000010e0f */
[C-C-:B------:R-:W-:Y:S02]  /*5790*/  SHF.L.W.U32.HI R35, R15.reuse, 0x15, R15.reuse ;  /* 0x000000150f237819 */ /* 0x140fe40000010e0f */
[----:B------:R-:W-:Y:S02]  /*57a0*/  SHF.L.W.U32.HI R38, R15, 0x7, R15 ;  /* 0x000000070f267819 */ /* 0x000fe40000010e0f */
[----:B------:R-:W-:Y:S02]  /*57b0*/  IADD3 R20, PT, PT, R16, R37, R20 ;  /* 0x0000002510147210 */ /* 0x000fe40007ffe014 */
[----:B------:R-:W-:Y:S02]  /*57c0*/  LOP3.LUT R19, R31, R27, R24, 0x96, !PT ;  /* 0x0000001b1f137212 */ /* 0x000fe400078e9618 */
[C-C-:B------:R-:W-:Y:S02]  /*57d0*/  SHF.L.W.U32.HI R16, R18.reuse, 0x1e, R18.reuse ;  /* 0x0000001e12107819 */ /* 0x140fe40000010e12 */
[C---:B------:R-:W-:Y:S01]  /*57e0*/  SHF.L.W.U32.HI R23, R18.reuse, 0x13, R18 ;  /* 0x0000001312177819 */ /* 0x040fe20000010e12 */
[----:B------:R-:W-:Y:S01]  /*57f0*/  IMAD.IADD R19, R19, 0x1, R20 ;  /* 0x0000000113137824 */ /* 0x000fe200078e0214 */
[----:B------:R-:W-:-:S02]  /*5800*/  SHF.L.W.U32.HI R24, R18, 0xa, R18 ;  /* 0x0000000a12187819 */ /* 0x000fc40000010e12 */
[----:B------:R-:W-:Y:S02]  /*5810*/  LOP3.LUT R34, R38, R34, R35, 0x96, !PT ;  /* 0x0000002226227212 */ /* 0x000fe400078e9623 */
[----:B------:R-:W-:Y:S02]  /*5820*/  LOP3.LUT R27, R15, R22, R14, 0xca, !PT ;  /* 0x000000160f1b7212 */ /* 0x000fe400078eca0e */
[----:B------:R-:W-:Y:S02]  /*5830*/  LOP3.LUT R23, R24, R16, R23, 0x96, !PT ;  /* 0x0000001018177212 */ /* 0x000fe400078e9617 */
[----:B------:R-:W-:Y:S02]  /*5840*/  IADD3 R24, PT, PT, R27, R13, R34 ;  /* 0x0000000d1b187210 */ /* 0x000fe40007ffe022 */
[----:B------:R-:W-:Y:S02]  /*5850*/  LOP3.LUT R13, R21, R32, R18, 0xe8, !PT ;  /* 0x00000020150d7212 */ /* 0x000fe400078ee812 */
[----:B------:R-:W-:-:S02]  /*5860*/  IADD3 R24, PT, PT, R24, -0x5baf9315, R19 ;  /* 0xa4506ceb18187810 */ /* 0x000fc40007ffe013 */
[----:B------:R-:W-:Y:S02]  /*5870*/  IADD3 R13, PT, PT, R30, R23, R13 ;  /* 0x000000171e0d7210 */ /* 0x000fe40007ffe00d */
[C---:B------:R-:W-:Y:S01]  /*5880*/  SHF.R.W.U32 R20, R26.reuse, 0x7, R26 ;  /* 0x000000071a147819 */ /* 0x040fe20000001e1a */
[----:B------:R-:W-:Y:S01]  /*5890*/  IMAD.IADD R16, R21, 0x1, R24 ;  /* 0x0000000115107824 */ /* 0x000fe200078e0218 */
[--C-:B------:R-:W-:Y:S02]  /*58a0*/  SHF.R.W.U32 R23, R26, 0x12, R26.reuse ;  /* 0x000000121a177819 */ /* 0x100fe40000001e1a */
[----:B------:R-:W-:Y:S02]  /*58b0*/  SHF.R.U32.HI R27, RZ, 0x3, R26 ;  /* 0x00000003ff1b7819 */ /* 0x000fe4000001161a */
[C-C-:B------:R-:W-:Y:S02]  /*58c0*/  SHF.L.W.U32.HI R30, R13.reuse, 0x1e, R13.reuse ;  /* 0x0000001e0d1e7819 */ /* 0x140fe40000010e0d */
[----:B------:R-:W-:-:S02]  /*58d0*/  SHF.L.W.U32.HI R31, R13, 0x13, R13 ;  /* 0x000000130d1f7819 */ /* 0x000fc40000010e0d */
[----:B------:R-:W-:Y:S02]  /*58e0*/  SHF.L.W.U32.HI R32, R13, 0xa, R13 ;  /* 0x0000000a0d207819 */ /* 0x000fe40000010e0d */
[C-C-:B------:R-:W-:Y:S02]  /*58f0*/  SHF.L.W.U32.HI R34, R16.reuse, 0x1a, R16.reuse ;  /* 0x0000001a10227819 */ /* 0x140fe40000010e10 */
[C-C-:B------:R-:W-:Y:S02]  /*5900*/  SHF.L.W.U32.HI R35, R16.reuse, 0x15, R16.reuse ;  /* 0x0000001510237819 */ /* 0x140fe40000010e10 */
[----:B------:R-:W-:Y:S02]  /*5910*/  SHF.L.W.U32.HI R37, R16, 0x7, R16 ;  /* 0x0000000710257819 */ /* 0x000fe40000010e10 */
[----:B------:R-:W-:Y:S02]  /*5920*/  LOP3.LUT R23, R23, R27, R20, 0x96, !PT ;  /* 0x0000001b17177212 */ /* 0x000fe400078e9614 */
[----:B------:R-:W-:-:S02]  /*5930*/  LOP3.LUT R20, R32, R30, R31, 0x96, !PT ;  /* 0x0000001e20147212 */ /* 0x000fc400078e961f */
[C-C-:B------:R-:W-:Y:S02]  /*5940*/  SHF.R.W.U32 R27, R17.reuse, 0x11, R17.reuse ;  /* 0x00000011111b7819 */ /* 0x140fe40000001e11 */
[----:B------:R-:W-:Y:S02]  /*5950*/  SHF.R.W.U32 R30, R17, 0x13, R17 ;  /* 0x00000013111e7819 */ /* 0x000fe40000001e11 */
[----:B------:R-:W-:Y:S02]  /*5960*/  LOP3.LUT R35, R37, R34, R35, 0x96, !PT ;  /* 0x0000002225237212 */ /* 0x000fe400078e9623 */
[----:B------:R-:W-:Y:S02]  /*5970*/  LOP3.LUT R21, R18, R21, R13, 0xe8, !PT ;  /* 0x0000001512157212 */ /* 0x000fe400078ee80d */
[----:B------:R-:W-:Y:S02]  /*5980*/  SHF.R.U32.HI R17, RZ, 0xa, R17 ;  /* 0x0000000aff117819 */ /* 0x000fe40000011611 */
[----:B------:R-:W-:-:S02]  /*5990*/  LOP3.LUT R31, R16, R15, R22, 0xca, !PT ;  /* 0x0000000f101f7212 */ /* 0x000fc400078eca16 */
[----:B------:R-:W-:Y:S02]  /*59a0*/  IADD3 R20, PT, PT, R25, R20, R21 ;  /* 0x0000001419147210 */ /* 0x000fe40007ffe015 */
[----:B------:R-:W-:Y:S02]  /*59b0*/  IADD3 R36, PT, PT, R36, R29, R23 ;  /* 0x0000001d24247210 */ /* 0x000fe40007ffe017 */
[----:B------:R-:W-:Y:S02]  /*59c0*/  LOP3.LUT R17, R30, R17, R27, 0x96, !PT ;  /* 0x000000111e117212 */ /* 0x000fe400078e961b */
[----:B------:R-:W-:Y:S02]  /*59d0*/  IADD3 R31, PT, PT, R31, R14, R35 ;  /* 0x0000000e1f1f7210 */ /* 0x000fe40007ffe023 */
[C-C-:B------:R-:W-:Y:S02]  /*59e0*/  SHF.L.W.U32.HI R14, R20.reuse, 0x1e, R20.reuse ;  /* 0x0000001e140e7819 */ /* 0x140fe40000010e14 */
[----:B------:R-:W-:-:S02]  /*59f0*/  SHF.L.W.U32.HI R21, R20, 0x13, R20 ;  /* 0x0000001314157819 */ /* 0x000fc40000010e14 */
[--C-:B------:R-:W-:Y:S02]  /*5a00*/  SHF.L.W.U32.HI R23, R20, 0xa, R20.reuse ;  /* 0x0000000a14177819 */ /* 0x100fe40000010e14 */
[----:B------:R-:W-:Y:S02]  /*5a10*/  IADD3 R31, PT, PT, R31, R36, R17 ;  /* 0x000000241f1f7210 */ /* 0x000fe40007ffe011 */
[----:B------:R-:W-:Y:S02]  /*5a20*/  LOP3.LUT R25, R13, R18, R20, 0xe8, !PT ;  /* 0x000000120d197212 */ /* 0x000fe400078ee814 */
[----:B------:R-:W-:Y:S01]  /*5a30*/  LOP3.LUT R17, R23, R14, R21, 0x96, !PT ;  /* 0x0000000e17117212 */ /* 0x000fe200078e9615 */
[----:B------:R-:W-:Y:S01]  /*5a40*/  VIADD R31, R31, 0xbef9a3f7 ;  /* 0xbef9a3f71f1f7836 */ /* 0x000fe20000000000 */
[--C-:B------:R-:W-:Y:S02]  /*5a50*/  SHF.R.W.U32 R14, R28, 0x7, R28.reuse ;  /* 0x000000071c0e7819 */ /* 0x100fe40000001e1c */
[----:B------:R-:W-:Y:S01]  /*5a60*/  IADD3 R17, PT, PT, R24, R17, R25 ;  /* 0x0000001118117210 */ /* 0x000fe20007ffe019 */
[----:B------:R-:W-:Y:S01]  /*5a70*/  IMAD.IADD R18, R18, 0x1, R31 ;  /* 0x0000000112127824 */ /* 0x000fe200078e021f */
[----:B------:R-:W-:-:S02]  /*5a80*/  SHF.R.W.U32 R21, R28, 0x12, R28 ;  /* 0x000000121c157819 */ /* 0x000fc40000001e1c */
[----:B------:R-:W-:Y:S02]  /*5a90*/  SHF.R.U32.HI R28, RZ, 0x3, R28 ;  /* 0x00000003ff1c7819 */ /* 0x000fe4000001161c */
[C-C-:B------:R-:W-:Y:S02]  /*5aa0*/  SHF.L.W.U32.HI R23, R17.reuse, 0x1e, R17.reuse ;  /* 0x0000001e11177819 */ /* 0x140fe40000010e11 */
[C-C-:B------:R-:W-:Y:S02]  /*5ab0*/  SHF.L.W.U32.HI R24, R17.reuse, 0x13, R17.reuse ;  /* 0x0000001311187819 */ /* 0x140fe40000010e11 */
[----:B------:R-:W-:Y:S02]  /*5ac0*/  SHF.L.W.U32.HI R25, R17, 0xa, R17 ;  /* 0x0000000a11197819 */ /* 0x000fe40000010e11 */
[C-C-:B------:R-:W-:Y:S02]  /*5ad0*/  SHF.L.W.U32.HI R27, R18.reuse, 0x1a, R18.reuse ;  /* 0x0000001a121b7819 */ /* 0x140fe40000010e12 */
[----:B------:R-:W-:-:S02]  /*5ae0*/  SHF.L.W.U32.HI R30, R18, 0x15, R18 ;  /* 0x00000015121e7819 */ /* 0x000fc40000010e12 */
[----:B------:R-:W-:Y:S02]  /*5af0*/  SHF.L.W.U32.HI R29, R18, 0x7, R18 ;  /* 0x00000007121d7819 */ /* 0x000fe40000010e12 */
[----:B------:R-:W-:Y:S02]  /*5b00*/  LOP3.LUT R14, R21, R28, R14, 0x96, !PT ;  /* 0x0000001c150e7212 */ /* 0x000fe400078e960e */
[----:B------:R-:W-:Y:S02]  /*5b10*/  LOP3.LUT R21, R25, R23, R24, 0x96, !PT ;  /* 0x0000001719157212 */ /* 0x000fe400078e9618 */
[C-C-:B------:R-:W-:Y:S02]  /*5b20*/  SHF.R.W.U32 R23, R19.reuse, 0x11, R19.reuse ;  /* 0x0000001113177819 */ /* 0x140fe40000001e13 */
[----:B------:R-:W-:Y:S02]  /*5b30*/  SHF.R.W.U32 R24, R19, 0x13, R19 ;  /* 0x0000001313187819 */ /* 0x000fe40000001e13 */
[----:B------:R-:W-:-:S02]  /*5b40*/  LOP3.LUT R27, R29, R27, R30, 0x96, !PT ;  /* 0x0000001b1d1b7212 */ /* 0x000fc400078e961e */
[----:B------:R-:W-:Y:S02]  /*5b50*/  LOP3.LUT R28, R20, R13, R17, 0xe8, !PT ;  /* 0x0000000d141c7212 */ /* 0x000fe400078ee811 */
[----:B------:R-:W-:Y:S02]  /*5b60*/  SHF.R.U32.HI R19, RZ, 0xa, R19 ;  /* 0x0000000aff137819 */ /* 0x000fe40000011613 */
[C---:B------:R-:W-:Y:S01]  /*5b70*/  LOP3.LUT R25, R18.reuse, R16, R15, 0xca, !PT ;  /* 0x0000001012197212 */ /* 0x040fe200078eca0f */
[----:B------:R-:W-:Y:S01]  /*5b80*/  VIADD R18, R18, 0x9b05688c ;  /* 0x9b05688c12127836 */ /* 0x000fe20000000000 */
[----:B------:R-:W-:Y:S02]  /*5b90*/  IADD3 R21, PT, PT, R31, R21, R28 ;  /* 0x000000151f157210 */ /* 0x000fe40007ffe01c */
[----:B------:R-:W-:Y:S02]  /*5ba0*/  IADD3 R14, PT, PT, R33, R26, R14 ;  /* 0x0000001a210e7210 */ /* 0x000fe40007ffe00e */
[----:B------:R-:W-:-:S02]  /*5bb0*/  LOP3.LUT R19, R24, R19, R23, 0x96, !PT ;  /* 0x0000001318137212 */ /* 0x000fc400078e9617 */
[----:B------:R-:W-:Y:S02]  /*5bc0*/  IADD3 R25, PT, PT, R25, R22, R27 ;  /* 0x0000001619197210 */ /* 0x000fe40007ffe01b */
[C-C-:B------:R-:W-:Y:S02]  /*5bd0*/  SHF.L.W.U32.HI R22, R21.reuse, 0x1e, R21.reuse ;  /* 0x0000001e15167819 */ /* 0x140fe40000010e15 */
[C-C-:B------:R-:W-:Y:S02]  /*5be0*/  SHF.L.W.U32.HI R23, R21.reuse, 0x13, R21.reuse ;  /* 0x0000001315177819 */ /* 0x140fe40000010e15 */
[----:B------:R-:W-:Y:S02]  /*5bf0*/  SHF.L.W.U32.HI R24, R21, 0xa, R21 ;  /* 0x0000000a15187819 */ /* 0x000fe40000010e15 */
[----:B------:R-:W-:Y:S02]  /*5c00*/  IADD3 R19, PT, PT, R25, R14, R19 ;  /* 0x0000000e19137210 */ /* 0x000fe40007ffe013 */
[----:B------:R-:W-:-:S02]  /*5c10*/  LOP3.LUT R23, R24, R22, R23, 0x96, !PT ;  /* 0x0000001618177212 */ /* 0x000fc400078e9617 */
[----:B------:R-:W-:Y:S01]  /*5c20*/  LOP3.LUT R14, R17, R20, R21, 0xe8, !PT ;  /* 0x00000014110e7212 */ /* 0x000fe200078ee815 */
[----:B------:R-:W-:Y:S02]  /*5c30*/  VIADD R24, R19, 0xc67178f2 ;  /* 0xc67178f213187836 */ /* 0x000fe40000000000 */
[----:B------:R-:W-:Y:S02]  /*5c40*/  VIADD R21, R21, 0xbb67ae85 ;  /* 0xbb67ae8515157836 */ /* 0x000fe40000000000 */
[----:B------:R-:W-:Y:S01]  /*5c50*/  VIADD R20, R20, 0xa54ff53a ;  /* 0xa54ff53a14147836 */ /* 0x000fe20000000000 */
[C---:B------:R-:W-:Y:S02]  /*5c60*/  IADD3 R14, PT, PT, R24.reuse, R23, R14 ;  /* 0x00000017180e7210 */ /* 0x040fe40007ffe00e */
[----:B------:R-:W-:-:S03]  /*5c70*/  IADD3 R24, PT, PT, R24, 0x510e527f, R13 ;  /* 0x510e527f18187810 */ /* 0x000fc60007ffe00d */
[----:B------:R-:W-:Y:S01]  /*5c80*/  VIADD R19, R14, 0x6a09e667 ;  /* 0x6a09e6670e137836 */ /* 0x000fe20000000000 */
[----:B------:R-:W-:-:S04]  /*5c90*/  SHF.R.U32.HI R13, RZ, 0x18, R24 ;  /* 0x00000018ff0d7819 */ /* 0x000fc80000011618 */
[--C-:B------:R-:W-:Y:S02]  /*5ca0*/  SHF.R.U32.HI R22, RZ, 0x10, R19.reuse ;  /* 0x00000010ff167819 */ /* 0x100fe40000011613 */
[--C-:B------:R-:W-:Y:S02]  /*5cb0*/  SHF.R.U32.HI R14, RZ, 0x18, R19.reuse ;  /* 0x00000018ff0e7819 */ /* 0x100fe40000011613 */
[----:B------:R-:W-:Y:S02]  /*5cc0*/  SHF.R.U32.HI R23, RZ, 0x8, R19 ;  /* 0x00000008ff177819 */ /* 0x000fe40000011613 */
[----:B------:R-:W-:Y:S02]  /*5cd0*/  LOP3.LUT R25, R22, 0xff, RZ, 0xc0, !PT ;  /* 0x000000ff16197812 */ /* 0x000fe400078ec0ff */
[----:B------:R-:W-:Y:S02]  /*5ce0*/  LOP3.LUT R23, R23, 0xff, RZ, 0xc0, !PT ;  /* 0x000000ff17177812 */ /* 0x000fe400078ec0ff */
[----:B------:R-:W-:Y:S01]  /*5cf0*/  LOP3.LUT R26, R19, 0xff, RZ, 0xc0, !PT ;  /* 0x000000ff131a7812 */ /* 0x000fe200078ec0ff */
[----:B------:R-:W-:Y:S01]  /*5d00*/  IMAD R14, R14, 0x1f, R25 ;  /* 0x0000001f0e0e7824 */ /* 0x000fe200078e0219 */
[----:B------:R-:W-:-:S03]  /*5d10*/  SHF.R.U32.HI R22, RZ, 0x10, R21 ;  /* 0x00000010ff167819 */ /* 0x000fc60000011615 */
[----:B------:R-:W-:Y:S01]  /*5d20*/  IMAD R23, R14, 0x1f, R23 ;  /* 0x0000001f0e177824 */ /* 0x000fe200078e0217 */
[--C-:B------:R-:W-:Y:S02]  /*5d30*/  SHF.R.U32.HI R14, RZ, 0x18, R21.reuse ;  /* 0x00000018ff0e7819 */ /* 0x100fe40000011615 */
[----:B------:R-:W-:Y:S01]  /*5d40*/  LOP3.LUT R27, R22, 0xff, RZ, 0xc0, !PT ;  /* 0x000000ff161b7812 */ /* 0x000fe200078ec0ff */
[----:B------:R-:W-:Y:S01]  /*5d50*/  IMAD R25, R23, 0x1f, R26 ;  /* 0x0000001f17197824 */ /* 0x000fe200078e021a */
[----:B------:R-:W-:Y:S01]  /*5d60*/  SHF.R.U32.HI R23, RZ, 0x8, R21 ;  /* 0x00000008ff177819 */ /* 0x000fe20000011615 */
[----:B------:R-:W-:Y:S01]  /*5d70*/  VIADD R22, R17, 0x3c6ef372 ;  /* 0x3c6ef37211167836 */ /* 0x000fe20000000000 */
[----:B------:R-:W-:Y:S01]  /*5d80*/  LOP3.LUT R26, R21, 0xff, RZ, 0xc0, !PT ;  /* 0x000000ff151a7812 */ /* 0x000fe200078ec0ff */
[----:B------:R-:W-:Y:S01]  /*5d90*/  IMAD R14, R25, 0x1f, R14 ;  /* 0x0000001f190e7824 */ /* 0x000fe200078e020e */
[----:B------:R-:W-:Y:S02]  /*5da0*/  LOP3.LUT R23, R23, 0xff, RZ, 0xc0, !PT ;  /* 0x000000ff17177812 */ /* 0x000fe400078ec0ff */
[--C-:B------:R-:W-:Y:S01]  /*5db0*/  SHF.R.U32.HI R17, RZ, 0x10, R22.reuse ;  /* 0x00000010ff117819 */ /* 0x100fe20000011616 */
[----:B------:R-:W-:Y:S01]  /*5dc0*/  IMAD R14, R14, 0x1f, R27 ;  /* 0x0000001f0e0e7824 */ /* 0x000fe200078e021b */
[----:B------:R-:W-:-:S02]  /*5dd0*/  SHF.R.U32.HI R25, RZ, 0x8, R22 ;  /* 0x00000008ff197819 */ /* 0x000fc40000011616 */
[----:B------:R-:W-:Y:S01]  /*5de0*/  LOP3.LUT R17, R17, 0xff, RZ, 0xc0, !PT ;  /* 0x000000ff11117812 */ /* 0x000fe200078ec0ff */
[----:B------:R-:W-:Y:S01]  /*5df0*/  IMAD R23, R14, 0x1f, R23 ;  /* 0x0000001f0e177824 */ /* 0x000fe200078e0217 */
[----:B------:R-:W-:Y:S02]  /*5e00*/  SHF.R.U32.HI R14, RZ, 0x18, R22 ;  /* 0x00000018ff0e7819 */ /* 0x000fe40000011616 */
[----:B------:R-:W-:Y:S01]  /*5e10*/  LOP3.LUT R25, R25, 0xff, RZ, 0xc0, !PT ;  /* 0x000000ff19197812 */ /* 0x000fe200078ec0ff */
[----:B------:R-:W-:Y:S01]  /*5e20*/  IMAD R23, R23, 0x1f, R26 ;  /* 0x0000001f17177824 */ /* 0x000fe200078e021a */
[----:B------:R-:W-:-:S03]  /*5e30*/  LOP3.LUT R26, R22, 0xff, RZ, 0xc0, !PT ;  /* 0x000000ff161a7812 */ /* 0x000fc600078ec0ff */
[----:B------:R-:W-:Y:S02]  /*5e40*/  IMAD R14, R23, 0x1f, R14 ;  /* 0x0000001f170e7824 */ /* 0x000fe400078e020e */
[----:B------:R-:W0:Y:S02]  /*5e50*/  LDC R23, c[0x0][0x3b0] ;  /* 0x0000ec00ff177b82 */ /* 0x000e240000000800 */
[----:B------:R-:W-:Y:S01]  /*5e60*/  IMAD R14, R14, 0x1f, R17 ;  /* 0x0000001f0e0e7824 */ /* 0x000fe200078e0211 */
[----:B------:R-:W-:-:S03]  /*5e70*/  SHF.R.U32.HI R17, RZ, 0x10, R20 ;  /* 0x00000010ff117819 */ /* 0x000fc60000011614 */
[----:B------:R-:W-:Y:S01]  /*5e80*/  IMAD R25, R14, 0x1f, R25 ;  /* 0x0000001f0e197824 */ /* 0x000fe200078e0219 */
[----:B------:R-:W-:Y:S02]  /*5e90*/  SHF.R.U32.HI R14, RZ, 0x18, R20 ;  /* 0x00000018ff0e7819 */ /* 0x000fe40000011614 */
[----:B------:R-:W-:Y:S01]  /*5ea0*/  LOP3.LUT R17, R17, 0xff, RZ, 0xc0, !PT ;  /* 0x000000ff11117812 */ /* 0x000fe200078ec0ff */
[----:B------:R-:W-:Y:S01]  /*5eb0*/  IMAD R27, R25, 0x1f, R26 ;  /* 0x0000001f191b7824 */ /* 0x000fe200078e021a */
[----:B------:R-:W-:Y:S02]  /*5ec0*/  SHF.R.U32.HI R25, RZ, 0x8, R20 ;  /* 0x00000008ff197819 */ /* 0x000fe40000011614 */
[----:B------:R-:W-:Y:S01]  /*5ed0*/  LOP3.LUT R26, R20, 0xff, RZ, 0xc0, !PT ;  /* 0x000000ff141a7812 */ /* 0x000fe200078ec0ff */
[----:B------:R-:W-:Y:S01]  /*5ee0*/  IMAD R14, R27, 0x1f, R14 ;  /* 0x0000001f1b0e7824 */ /* 0x000fe200078e020e */
[----:B------:R-:W-:-:S03]  /*5ef0*/  LOP3.LUT R25, R25, 0xff, RZ, 0xc0, !PT ;  /* 0x000000ff19197812 */ /* 0x000fc600078ec0ff */
[----:B------:R-:W-:Y:S01]  /*5f00*/  IMAD R14, R14, 0x1f, R17 ;  /* 0x0000001f0e0e7824 */ /* 0x000fe200078e0211 */
[----:B------:R-:W-:-:S03]  /*5f10*/  SHF.R.U32.HI R17, RZ, 0x8, R24 ;  /* 0x00000008ff117819 */ /* 0x000fc60000011618 */
[----:B------:R-:W-:Y:S01]  /*5f20*/  IMAD R25, R14, 0x1f, R25 ;  /* 0x0000001f0e197824 */ /* 0x000fe200078e0219 */
[----:B------:R-:W-:Y:S01]  /*5f30*/  SHF.R.U32.HI R14, RZ, 0x10, R24 ;  /* 0x00000010ff0e7819 */ /* 0x000fe20000011618 */
[----:B0-----:R-:W0:Y:S01]  /*5f40*/  I2F.U32.RP R27, R23 ;  /* 0x00000017001b7306 */ /* 0x001e220000209000 */
[----:B------:R-:W-:Y:S01]  /*5f50*/  ISETP.NE.U32.AND P1, PT, R23, RZ, PT ;  /* 0x000000ff1700720c */ /* 0x000fe20003f25070 */
[----:B------:R-:W-:Y:S01]  /*5f60*/  IMAD R26, R25, 0x1f, R26 ;  /* 0x0000001f191a7824 */ /* 0x000fe200078e021a */
[----:B------:R-:W-:Y:S01]  /*5f70*/  LOP3.LUT R14, R14, 0xff, RZ, 0xc0, !PT ;  /* 0x000000ff0e0e7812 */ /* 0x000fe200078ec0ff */
[----:B------:R-:W-:Y:S02]  /*5f80*/  VIADD R25, R16, 0x1f83d9ab ;  /* 0x1f83d9ab10197836 */ /* 0x000fe40000000000 */
[----:B------:R-:W-:Y:S01]  /*5f90*/  IMAD R13, R26, 0x1f, R13 ;  /* 0x0000001f1a0d7824 */ /* 0x000fe200078e020d */
[----:B------:R-:W-:Y:S02]  /*5fa0*/  LOP3.LUT R26, R17, 0xff, RZ, 0xc0, !PT ;  /* 0x000000ff111a7812 */ /* 0x000fe400078ec0ff */
[----:B------:R-:W-:Y:S01]  /*5fb0*/  LOP3.LUT R17, R24, 0xff, RZ, 0xc0, !PT ;  /* 0x000000ff18117812 */ /* 0x000fe200078ec0ff */
[----:B------:R-:W-:Y:S01]  /*5fc0*/  IMAD R13, R13, 0x1f, R14 ;  /* 0x0000001f0d0d7824 */ /* 0x000fe200078e020e */
[----:B------:R-:W-:-:S02]  /*5fd0*/  SHF.R.U32.HI R14, RZ, 0x10, R18 ;  /* 0x00000010ff0e7819 */ /* 0x000fc40000011612 */
[----:B------:R-:W-:Y:S01]  /*5fe0*/  SHF.R.U32.HI R16, RZ, 0x8, R25 ;  /* 0x00000008ff107819 */ /* 0x000fe20000011619 */
[----:B------:R-:W-:Y:S01]  /*5ff0*/  IMAD R26, R13, 0x1f, R26 ;  /* 0x0000001f0d1a7824 */ /* 0x000fe200078e021a */
[----:B0-----:R-:W0:Y:S01]  /*6000*/  MUFU.RCP R27, R27 ;  /* 0x0000001b001b7308 */ /* 0x001e220000001000 */
[--C-:B------:R-:W-:Y:S02]  /*6010*/  SHF.R.U32.HI R13, RZ, 0x18, R18.reuse ;  /* 0x00000018ff0d7819 */ /* 0x100fe40000011612 */
[----:B------:R-:W-:Y:S01]  /*6020*/  IMAD R26, R26, 0x1f, R17 ;  /* 0x0000001f1a1a7824 */ /* 0x000fe200078e0211 */
[----:B------:R-:W-:Y:S02]  /*6030*/  SHF.R.U32.HI R17, RZ, 0x8, R18 ;  /* 0x00000008ff117819 */ /* 0x000fe40000011612 */
[----:B------:R-:W-:Y:S01]  /*6040*/  LOP3.LUT R14, R14, 0xff, RZ, 0xc0, !PT ;  /* 0x000000ff0e0e7812 */ /* 0x000fe200078ec0ff */
[----:B------:R-:W-:Y:S01]  /*6050*/  IMAD R13, R26, 0x1f, R13 ;  /* 0x0000001f1a0d7824 */ /* 0x000fe200078e020d */
[----:B------:R-:W-:-:S02]  /*6060*/  LOP3.LUT R26, R17, 0xff, RZ, 0xc0, !PT ;  /* 0x000000ff111a7812 */ /* 0x000fc400078ec0ff */
[----:B------:R-:W-:Y:S01]  /*6070*/  LOP3.LUT R17, R18, 0xff, RZ, 0xc0, !PT ;  /* 0x000000ff12117812 */ /* 0x000fe200078ec0ff */
[----:B------:R-:W-:Y:S01]  /*6080*/  IMAD R13, R13, 0x1f, R14 ;  /* 0x0000001f0d0d7824 */ /* 0x000fe200078e020e */
[----:B------:R-:W-:-:S03]  /*6090*/  SHF.R.U32.HI R14, RZ, 0x10, R25 ;  /* 0x00000010ff0e7819 */ /* 0x000fc60000011619 */
[----:B------:R-:W-:Y:S01]  /*60a0*/  IMAD R26, R13, 0x1f, R26 ;  /* 0x0000001f0d1a7824 */ /* 0x000fe200078e021a */
[----:B------:R-:W-:Y:S01]  /*60b0*/  SHF.R.U32.HI R13, RZ, 0x18, R25 ;  /* 0x00000018ff0d7819 */ /* 0x000fe20000011619 */
[----:B0-----:R-:W-:Y:S01]  /*60c0*/  VIADD R28, R27, 0xffffffe ;  /* 0x0ffffffe1b1c7836 */ /* 0x001fe20000000000 */
[----:B------:R-:W-:Y:S01]  /*60d0*/  LOP3.LUT R27, R14, 0xff, RZ, 0xc0, !PT ;  /* 0x000000ff0e1b7812 */ /* 0x000fe200078ec0ff */
[----:B------:R-:W-:Y:S01]  /*60e0*/  IMAD R26, R26, 0x1f, R17 ;  /* 0x0000001f1a1a7824 */ /* 0x000fe200078e0211 */
[----:B------:R-:W-:Y:S01]  /*60f0*/  LOP3.LUT R14, R25, 0xff, RZ, 0xc0, !PT ;  /* 0x000000ff190e7812 */ /* 0x000fe200078ec0ff */
[----:B------:R-:W0:Y:S02]  /*6100*/  F2I.FTZ.U32.TRUNC.NTZ R17, R28 ;  /* 0x0000001c00117305 */ /* 0x000e24000021f000 */
[----:B------:R-:W-:Y:S02]  /*6110*/  IMAD R26, R26, 0x1f, R13 ;  /* 0x0000001f1a1a7824 */ /* 0x000fe400078e020d */
[----:B------:R-:W-:Y:S01]  /*6120*/  VIADD R13, R15, 0x5be0cd19 ;  /* 0x5be0cd190f0d7836 */ /* 0x000fe20000000000 */
[----:B------:R-:W-:Y:S01]  /*6130*/  LOP3.LUT R15, R16, 0xff, RZ, 0xc0, !PT ;  /* 0x000000ff100f7812 */ /* 0x000fe200078ec0ff */
[----:B------:R-:W-:-:S03]  /*6140*/  IMAD R26, R26, 0x1f, R27 ;  /* 0x0000001f1a1a7824 */ /* 0x000fc600078e021b */
[----:B------:R-:W-:Y:S01]  /*6150*/  PRMT R13, R13, 0x123, RZ ;  /* 0x000001230d0d7816 */ /* 0x000fe200000000ff */
[----:B------:R-:W-:-:S03]  /*6160*/  IMAD R15, R26, 0x1f, R15 ;  /* 0x0000001f1a0f7824 */ /* 0x000fc600078e020f */
[----:B------:R-:W-:Y:S01]  /*6170*/  LOP3.LUT R27, R13, 0xff, RZ, 0xc0, !PT ;  /* 0x000000ff0d1b7812 */ /* 0x000fe200078ec0ff */
[----:B------:R-:W-:Y:S01]  /*6180*/  IMAD R14, R15, 0x1f, R14 ;  /* 0x0000001f0f0e7824 */ /* 0x000fe200078e020e */
[----:B------:R-:W-:Y:S01]  /*6190*/  SHF.R.U32.HI R16, RZ, 0x8, R13 ;  /* 0x00000008ff107819 */ /* 0x000fe2000001160d */
[----:B0-----:R-:W-:Y:S01]  /*61a0*/  IMAD.MOV R28, RZ, RZ, -R17 ;  /* 0x000000ffff1c7224 */ /* 0x001fe200078e0a11 */
[----:B------:R-:W-:Y:S01]  /*61b0*/  SHF.R.U32.HI R26, RZ, 0x10, R13 ;  /* 0x00000010ff1a7819 */ /* 0x000fe2000001160d */
[----:B------:R-:W-:Y:S01]  /*61c0*/  IMAD R14, R14, 0x1f, R27 ;  /* 0x0000001f0e0e7824 */ /* 0x000fe200078e021b */
[----:B------:R-:W-:Y:S01]  /*61d0*/  LOP3.LUT R15, R16, 0xff, RZ, 0xc0, !PT ;  /* 0x000000ff100f7812 */ /* 0x000fe200078ec0ff */
[----:B------:R-:W-:Y:S01]  /*61e0*/  IMAD.MOV.U32 R16, RZ, RZ, R28 ;  /* 0x000000ffff107224 */ /* 0x000fe200078e001c */
[----:B------:R-:W-:-:S03]  /*61f0*/  LOP3.LUT R27, R26, 0xff, RZ, 0xc0, !PT ;  /* 0x000000ff1a1b7812 */ /* 0x000fc600078ec0ff */
[----:B------:R-:W-:Y:S01]  /*6200*/  IMAD R14, R14, 0x1f, R15 ;  /* 0x0000001f0e0e7824 */ /* 0x000fe200078e020f */
[----:B------:R-:W-:Y:S01]  /*6210*/  SHF.R.U32.HI R15, RZ, 0x18, R13 ;  /* 0x00000018ff0f7819 */ /* 0x000fe2000001160d */
[----:B------:R-:W-:Y:S02]  /*6220*/  IMAD R29, R16, R23, RZ ;  /* 0x00000017101d7224 */ /* 0x000fe400078e02ff */
[----:B------:R-:W-:Y:S02]  /*6230*/  IMAD.MOV.U32 R16, RZ, RZ, RZ ;  /* 0x000000ffff107224 */ /* 0x000fe400078e00ff */
[----:B------:R-:W-:Y:S02]  /*6240*/  IMAD R14, R14, 0x1f, R27 ;  /* 0x0000001f0e0e7824 */ /* 0x000fe400078e021b */
[----:B------:R-:W-:Y:S01]  /*6250*/  IMAD.HI.U32 R17, R17, R29, R16 ;  /* 0x0000001d11117227 */ /* 0x000fe200078e0010 */
[----:B------:R-:W-:-:S03]  /*6260*/  LOP3.LUT R16, RZ, R23, RZ, 0x33, !PT ;  /* 0x00000017ff107212 */ /* 0x000fc600078e33ff */
[----:B------:R-:W-:-:S04]  /*6270*/  IMAD R14, R14, 0x1f, R15 ;  /* 0x0000001f0e0e7824 */ /* 0x000fc800078e020f */
[----:B------:R-:W-:-:S04]  /*6280*/  IMAD.HI.U32 R17, R17, R14, RZ ;  /* 0x0000000e11117227 */ /* 0x000fc800078e00ff */
[----:B------:R-:W-:-:S04]  /*6290*/  IMAD.MOV R17, RZ, RZ, -R17 ;  /* 0x000000ffff117224 */ /* 0x000fc800078e0a11 */
[----:B------:R-:W-:Y:S02]  /*62a0*/  IMAD R26, R23, R17, R14 ;  /* 0x00000011171a7224 */ /* 0x000fe400078e020e */
[----:B------:R-:W0:Y:S03]  /*62b0*/  LDC.64 R14, c[0x0][0x3a8] ;  /* 0x0000ea00ff0e7b82 */ /* 0x000e260000000a00 */
[----:B------:R-:W-:-:S13]  /*62c0*/  ISETP.GE.U32.AND P0, PT, R26, R23, PT ;  /* 0x000000171a00720c */ /* 0x000fda0003f06070 */
[----:B------:R-:W-:-:S05]  /*62d0*/  @P0 IMAD.IADD R26, R26, 0x1, -R23 ;  /* 0x000000011a1a0824 */ /* 0x000fca00078e0a17 */
[----:B------:R-:W-:-:S13]  /*62e0*/  ISETP.GE.U32.AND P0, PT, R26, R23, PT ;  /* 0x000000171a00720c */ /* 0x000fda0003f06070 */
[----:B------:R-:W-:-:S05]  /*62f0*/  @P0 IMAD.IADD R26, R26, 0x1, -R23 ;  /* 0x000000011a1a0824 */ /* 0x000fca00078e0a17 */
[----:B------:R-:W-:-:S05]  /*6300*/  SEL R17, R16, R26, !P1 ;  /* 0x0000001a10117207 */ /* 0x000fca0004800000 */
[----:B0-----:R-:W-:-:S06]  /*6310*/  IMAD.WIDE R14, R17, 0x4, R14 ;  /* 0x00000004110e7825 */ /* 0x001fcc00078e020e */
[----:B------:R-:W2:Y:S01]  /*6320*/  LDG.E R14, desc[UR8][R14.64] ;  /* 0x000000080e0e7981 */ /* 0x000ea2000c1e1900 */
[----:B------:R-:W-:Y:S01]  /*6330*/  BSSY.RECONVERGENT B0, `(.L_x_0) ;  /* 0x00000a9000007945 */ /* 0x000fe20003800200 */
[----:B--2---:R-:W-:-:S13]  /*6340*/  ISETP.NE.AND P0, PT, R14, -0x1, PT ;  /* 0xffffffff0e00780c */ /* 0x004fda0003f05270 */
[----:B------:R-:W-:Y:S05]  /*6350*/  @!P0 BRA `(.L_x_1) ;  /* 0x0000000800988947 */ /* 0x000fea0003800000 */
[----:B------:R-:W-:Y:S02]  /*6360*/  ISETP.NE.AND P0, PT, R23, RZ, PT ;  /* 0x000000ff1700720c */ /* 0x000fe40003f05270 */
[----:B------:R-:W-:Y:S02]  /*6370*/  PRMT R31, R18, 0x123, RZ ;  /* 0x00000123121f7816 */ /* 0x000fe400000000ff */
[----:B------:R-:W-:Y:S02]  /*6380*/  PRMT R19, R19, 0x123, RZ ;  /* 0x0000012313137816 */ /* 0x000fe400000000ff */
[----:B------:R-:W-:Y:S02]  /*6390*/  PRMT R21, R21, 0x123, RZ ;  /* 0x0000012315157816 */ /* 0x000fe400000000ff */
[----:B------:R-:W-:Y:S02]  /*63a0*/  PRMT R23, R22, 0x123, RZ ;  /* 0x0000012316177816 */ /* 0x000fe400000000ff */
[----:B------:R-:W-:-:S02]  /*63b0*/  PRMT R27, R20, 0x123, RZ ;  /* 0x00000123141b7816 */ /* 0x000fc400000000ff */
[----:B------:R-:W-:Y:S02]  /*63c0*/  PRMT R29, R24, 0x123, RZ ;  /* 0x00000123181d7816 */ /* 0x000fe400000000ff */
[----:B------:R-:W-:Y:S02]  /*63d0*/  PRMT R25, R25, 0x123, RZ ;  /* 0x0000012319197816 */ /* 0x000fe400000000ff */
[----:B------:R-:W-:-:S07]  /*63e0*/  PRMT R18, RZ, 0x7610, R18 ;  /* 0x00007610ff127816 */ /* 0x000fce0000000012 */
.L_x_4:
[----:B------:R-:W-:-:S13]  /*63f0*/  LOP3.LUT P1, RZ, R18, 0xff, RZ, 0xc0, !PT ;  /* 0x000000ff12ff7812 */ /* 0x000fda000782c0ff */
[----:B------:R-:W-:Y:S05]  /*6400*/  @P1 BRA `(.L_x_1) ;  /* 0x00000008006c1947 */ /* 0x000fea0003800000 */
[----:B------:R-:W-:-:S05]  /*6410*/  IMAD.SHL.U32 R15, R14, 0x20, RZ ;  /* 0x000000200e0f7824 */ /* 0x000fca00078e00ff */
[----:B------:R-:W-:-:S04]  /*6420*/  IADD3 R14, P1, PT, R15, UR10, RZ ;  /* 0x0000000a0f0e7c10 */ /* 0x000fc8000ff3e0ff */
[----:B------:R-:W-:-:S05]  /*6430*/  LEA.HI.X.SX32 R15, R15, UR11, 0x1, P1 ;  /* 0x0000000b0f0f7c11 */ /* 0x000fca00088f0eff */
[----:B------:R-:W2:Y:S01]  /*6440*/  LDG.E R18, desc[UR8][R14.64] ;  /* 0x000000080e127981 */ /* 0x000ea2000c1e1900 */
[----:B------:R-:W-:Y:S01]  /*6450*/  BSSY.RECONVERGENT B1, `(.L_x_2) ;  /* 0x000007b000017945 */ /* 0x000fe20003800200 */
[----:B--2---:R-:W-:Y:S02]  /*6460*/  ISETP.NE.AND P1, PT, R19, R18, PT ;  /* 0x000000121300720c */ /* 0x004fe40003f25270 */
[----:B------:R-:W-:-:S11]  /*6470*/  PRMT R18, RZ, 0x7610, R18 ;  /* 0x00007610ff127816 */ /* 0x000fd60000000012 */
[----:B------:R-:W-:Y:S05]  /*6480*/  @P1 BRA `(.L_x_3) ;  /* 0x0000000400dc1947 */ /* 0x000fea0003800000 */
[----:B------:R-:W2:Y:S02]  /*6490*/  LDG.E R20, desc[UR8][R14.64+0x4] ;  /* 0x000004080e147981 */ /* 0x000ea4000c1e1900 */
[----:B--2---:R-:W-:-:S13]  /*64a0*/  ISETP.NE.AND P1, PT, R21, R20, PT ;  /* 0x000000141500720c */ /* 0x004fda0003f25270 */
        /* <DEDUP_REMOVED lines=19> */
[----:B------:R-:W0:Y:S01]  /*65e0*/  S2R R33, SR_LANEID ;  /* 0x0000000000217919 */ /* 0x000e220000000000 */
[----:B------:R-:W-:Y:S01]  /*65f0*/  VOTEU.ANY UR4, UPT, PT ;  /* 0x0000000000047886 */ /* 0x000fe200038e0100 */
[----:B------:R-:W1:Y:S01]  /*6600*/  LDC.64 R14, c[0x0][0x3a0] ;  /* 0x0000e800ff0e7b82 */ /* 0x000e620000000a00 */
[----:B------:R-:W0:Y:S08]  /*6610*/  FLO.U32 R20, UR4 ;  /* 0x0000000400147d00 */ /* 0x000e3000080e0000 */
[----:B------:R-:W1:Y:S01]  /*6620*/  POPC R35, UR4 ;  /* 0x0000000400237d09 */ /* 0x000e620008000000 */
[----:B0-----:R-:W-:-:S13]  /*6630*/  ISETP.EQ.U32.AND P1, PT, R20, R33, PT ;  /* 0x000000211400720c */ /* 0x001fda0003f22070 */
[----:B-1----:R-:W2:Y:S01]  /*6640*/  @P1 ATOMG.E.ADD.STRONG.GPU PT, R15, desc[UR8][R14.64], R35 ;  /* 0x800000230e0f19a8 */ /* 0x002ea200081ef108 */
[----:B------:R-:W0:Y:S02]  /*6650*/  S2R R18, SR_LTMASK ;  /* 0x0000000000127919 */ /* 0x000e240000003900 */
[----:B0-----:R-:W-:Y:S01]  /*6660*/  LOP3.LUT R22, R18, UR4, RZ, 0xc0, !PT ;  /* 0x0000000412167c12 */ /* 0x001fe2000f8ec0ff */
[----:B------:R-:W-:-:S05]  /*6670*/  IMAD.MOV.U32 R18, RZ, RZ, 0x1 ;  /* 0x00000001ff127424 */ /* 0x000fca00078e00ff */
[----:B------:R-:W0:Y:S01]  /*6680*/  POPC R22, R22 ;  /* 0x0000001600167309 */ /* 0x000e220000000000 */
[----:B--2---:R-:W0:Y:S02]  /*6690*/  SHFL.IDX PT, R33, R15, R20, 0x1f ;  /* 0x00001f140f217589 */ /* 0x004e2400000e0000 */
[----:B0-----:R-:W-:-:S05]  /*66a0*/  IMAD.IADD R33, R33, 0x1, R22 ;  /* 0x0000000121217824 */ /* 0x001fca00078e0216 */
[----:B------:R-:W-:-:S13]  /*66b0*/  ISETP.GT.AND P1, PT, R33, 0x3e7, PT ;  /* 0x000003e72100780c */ /* 0x000fda0003f24270 */
[----:B------:R-:W-:Y:S05]  /*66c0*/  @P1 BRA `(.L_x_3) ;  /* 0x00000004004c1947 */ /* 0x000fea0003800000 */
[----:B------:R-:W0:Y:S01]  /*66d0*/  LDC.64 R14, c[0x0][0x398] ;  /* 0x0000e600ff0e7b82 */ /* 0x000e220000000a00 */
[----:B------:R-:W-:Y:S02]  /*66e0*/  SHF.R.U32.HI R39, RZ, 0x18, R21 ;  /* 0x00000018ff277819 */ /* 0x000fe40000011615 */
[--C-:B------:R-:W-:Y:S02]  /*66f0*/  SHF.R.U32.HI R0, RZ, 0x10, R23.reuse ;  /* 0x00000010ff007819 */ /* 0x100fe40000011617 */
[----:B------:R-:W-:Y:S02]  /*6700*/  SHF.R.U32.HI R20, RZ, 0x8, R23 ;  /* 0x00000008ff147819 */ /* 0x000fe40000011617 */
[----:B------:R-:W-:Y:S02]  /*6710*/  SHF.R.U32.HI R22, RZ, 0x18, R27 ;  /* 0x00000018ff167819 */ /* 0x000fe4000001161b */
[----:B------:R-:W-:Y:S02]  /*6720*/  SHF.R.U32.HI R45, RZ, 0x18, R23 ;  /* 0x00000018ff2d7819 */ /* 0x000fe40000011617 */
[----:B------:R-:W-:-:S02]  /*6730*/  SHF.R.U32.HI R35, RZ, 0x18, R19 ;  /* 0x00000018ff237819 */ /* 0x000fc40000011613 */
[----:B------:R-:W-:Y:S02]  /*6740*/  SHF.R.U32.HI R37, RZ, 0x8, R19 ;  /* 0x00000008ff257819 */ /* 0x000fe40000011613 */
[--C-:B------:R-:W-:Y:S02]  /*6750*/  SHF.R.U32.HI R41, RZ, 0x10, R21.reuse ;  /* 0x00000010ff297819 */ /* 0x100fe40000011615 */
[----:B------:R-:W-:Y:S02]  /*6760*/  SHF.R.U32.HI R43, RZ, 0x8, R21 ;  /* 0x00000008ff2b7819 */ /* 0x000fe40000011615 */
[----:B------:R-:W-:Y:S01]  /*6770*/  SHF.R.U32.HI R24, RZ, 0x8, R13 ;  /* 0x00000008ff187819 */ /* 0x000fe2000001160d */
[----:B0-----:R-:W-:Y:S01]  /*6780*/  IMAD.WIDE R14, R33, 0x2f, R14 ;  /* 0x0000002f210e7825 */ /* 0x001fe200078e020e */
[----:B------:R-:W-:-:S04]  /*6790*/  SHF.R.U32.HI R33, RZ, 0x10, R19 ;  /* 0x00000010ff217819 */ /* 0x000fc80000011613 */
[----:B------:R0:W-:Y:S04]  /*67a0*/  STG.E.U8 desc[UR8][R14.64+0xe], R39 ;  /* 0x00000e270e007986 */ /* 0x0001e8000c101108 */
[----:B------:R1:W-:Y:S04]  /*67b0*/  STG.E.U8 desc[UR8][R14.64+0x9], R33 ;  /* 0x000009210e007986 */ /* 0x0003e8000c101108 */
[----:B------:R2:W-:Y:S04]  /*67c0*/  STG.E.U8 desc[UR8][R14.64+0x11], R0 ;  /* 0x000011000e007986 */ /* 0x0005e8000c101108 */
[----:B------:R3:W-:Y:S01]  /*67d0*/  STG.E.U8 desc[UR8][R14.64+0x10], R20 ;  /* 0x000010140e007986 */ /* 0x0007e2000c101108 */
[----:B0-----:R-:W-:-:S03]  /*67e0*/  SHF.R.U32.HI R39, RZ, 0x10, R29 ;  /* 0x00000010ff277819 */ /* 0x001fc6000001161d */
[----:B------:R0:W-:Y:S01]  /*67f0*/  STG.E.U8 desc[UR8][R14.64+0x16], R22 ;  /* 0x000016160e007986 */ /* 0x0001e2000c101108 */
[----:B-1----:R-:W-:Y:S02]  /*6800*/  SHF.R.U32.HI R33, RZ, 0x10, R27 ;  /* 0x00000010ff217819 */ /* 0x002fe4000001161b */
[----:B--2---:R-:W-:Y:S01]  /*6810*/  SHF.R.U32.HI R0, RZ, 0x8, R31 ;  /* 0x00000008ff007819 */ /* 0x004fe2000001161f */
[----:B------:R1:W-:Y:S01]  /*6820*/  STG.E.U8 desc[UR8][R14.64+0x12], R45 ;  /* 0x0000122d0e007986 */ /* 0x0003e2000c101108 */
[----:B---3--:R-:W-:-:S03]  /*6830*/  SHF.R.U32.HI R20, RZ, 0x18, R25 ;  /* 0x00000018ff147819 */ /* 0x008fc60000011619 */
[----:B------:R2:W-:Y:S01]  /*6840*/  STG.E.U8 desc[UR8][R14.64+0xa], R35 ;  /* 0x00000a230e007986 */ /* 0x0005e2000c101108 */
[----:B0-----:R-:W-:-:S03]  /*6850*/  SHF.R.U32.HI R22, RZ, 0x10, R25 ;  /* 0x00000010ff167819 */ /* 0x001fc60000011619 */
[----:B------:R0:W-:Y:S04]  /*6860*/  STG.E.U8 desc[UR8][R14.64+0x8], R37 ;  /* 0x000008250e007986 */ /* 0x0001e8000c101108 */
[----:B------:R3:W-:Y:S01]  /*6870*/  STG.E.U8 desc[UR8][R14.64+0xd], R41 ;  /* 0x00000d290e007986 */ /* 0x0007e2000c101108 */
[----:B-1----:R-:W-:-:S03]  /*6880*/  SHF.R.U32.HI R45, RZ, 0x10, R31 ;  /* 0x00000010ff2d7819 */ /* 0x002fc6000001161f */
[----:B------:R1:W-:Y:S01]  /*6890*/  STG.E.U8 desc[UR8][R14.64+0xc], R43 ;  /* 0x00000c2b0e007986 */ /* 0x0003e2000c101108 */
[----:B--2---:R-:W-:-:S03]  /*68a0*/  SHF.R.U32.HI R35, RZ, 0x8, R27 ;  /* 0x00000008ff237819 */ /* 0x004fc6000001161b */
[----:B------:R2:W-:Y:S01]  /*68b0*/  STG.E.U8 desc[UR8][R14.64+0x15], R33 ;  /* 0x000015210e007986 */ /* 0x0005e2000c101108 */
[----:B0-----:R-:W-:-:S03]  /*68c0*/  SHF.R.U32.HI R37, RZ, 0x18, R29 ;  /* 0x00000018ff257819 */ /* 0x001fc6000001161d */
[----:B------:R0:W-:Y:S01]  /*68d0*/  STG.E.U8 desc[UR8][R14.64+0x19], R39 ;  /* 0x000019270e007986 */ /* 0x0001e2000c101108 */
[----:B---3--:R-:W-:-:S03]  /*68e0*/  SHF.R.U32.HI R41, RZ, 0x8, R29 ;  /* 0x00000008ff297819 */ /* 0x008fc6000001161d */
[----:B------:R3:W-:Y:S01]  /*68f0*/  STG.E.U8 desc[UR8][R14.64+0x1c], R0 ;  /* 0x00001c000e007986 */ /* 0x0007e2000c101108 */
[----:B-1----:R-:W-:-:S03]  /*6900*/  SHF.R.U32.HI R43, RZ, 0x18, R31 ;  /* 0x00000018ff2b7819 */ /* 0x002fc6000001161f */
[----:B------:R1:W-:Y:S01]  /*6910*/  STG.E.U8 desc[UR8][R14.64+0x22], R20 ;  /* 0x000022140e007986 */ /* 0x0003e2000c101108 */
[----:B--2---:R-:W-:-:S03]  /*6920*/  SHF.R.U32.HI R33, RZ, 0x8, R25 ;  /* 0x00000008ff217819 */ /* 0x004fc60000011619 */
[----:B------:R2:W-:Y:S01]  /*6930*/  STG.E.U8 desc[UR8][R14.64+0x21], R22 ;  /* 0x000021160e007986 */ /* 0x0005e2000c101108 */
[----:B0-----:R-:W-:Y:S01]  /*6940*/  SHF.R.U32.HI R39, RZ, 0x18, R13 ;  /* 0x00000018ff277819 */ /* 0x001fe2000001160d */
[----:B---3--:R-:W-:Y:S02]  /*6950*/  IMAD.U32 R0, RZ, RZ, UR12 ;  /* 0x0000000cff007e24 */ /* 0x008fe4000f8e00ff */
[----:B------:R0:W-:Y:S01]  /*6960*/  STG.E.U8 desc[UR8][R14.64+0x1d], R45 ;  /* 0x00001d2d0e007986 */ /* 0x0001e2000c101108 */
[----:B-1----:R-:W-:-:S03]  /*6970*/  IMAD.U32 R20, RZ, RZ, UR12 ;  /* 0x0000000cff147e24 */ /* 0x002fc6000f8e00ff */
[----:B------:R1:W-:Y:S01]  /*6980*/  STG.E.U8 desc[UR8][R14.64+0x14], R35 ;  /* 0x000014230e007986 */ /* 0x0003e2000c101108 */
[----:B--2---:R-:W-:-:S03]  /*6990*/  IMAD.U32 R22, RZ, RZ, UR12 ;  /* 0x0000000cff167e24 */ /* 0x004fc6000f8e00ff */
[----:B------:R2:W-:Y:S04]  /*69a0*/  STG.E.U8 desc[UR8][R14.64+0x1a], R37 ;  /* 0x00001a250e007986 */ /* 0x0005e8000c101108 */
[----:B------:R3:W-:Y:S01]  /*69b0*/  STG.E.U8 desc[UR8][R14.64+0x18], R41 ;  /* 0x000018290e007986 */ /* 0x0007e2000c101108 */
[--C-:B0-----:R-:W-:Y:S02]  /*69c0*/  SHF.R.U64 R45, R0, 0x18, R3.reuse ;  /* 0x00000018002d7819 */ /* 0x101fe40000001203 */
[--C-:B------:R-:W-:Y:S01]  /*69d0*/  SHF.R.U32.HI R0, RZ, 0x8, R3.reuse ;  /* 0x00000008ff007819 */ /* 0x100fe20000011603 */
[----:B------:R0:W-:Y:S01]  /*69e0*/  STG.E.U8 desc[UR8][R14.64+0x1e], R43 ;  /* 0x00001e2b0e007986 */ /* 0x0001e2000c101108 */
[----:B-1----:R-:W-:-:S03]  /*69f0*/  SHF.R.U64 R35, R20, 0x10, R3 ;  /* 0x0000001014237819 */ /* 0x002fc60000001203 */
[----:B------:R1:W-:Y:S01]  /*6a00*/  STG.E.U8 desc[UR8][R14.64+0x20], R33 ;  /* 0x000020210e007986 */ /* 0x0003e2000c101108 */
[----:B--2---:R-:W-:-:S03]  /*6a10*/  SHF.R.U32.HI R37, RZ, 0x18, R3 ;  /* 0x00000018ff257819 */ /* 0x004fc60000011603 */
[----:B------:R2:W-:Y:S01]  /*6a20*/  STG.E.U8 desc[UR8][R14.64+0x26], R39 ;  /* 0x000026270e007986 */ /* 0x0005e2000c101108 */
[----:B---3--:R-:W-:Y:S02]  /*6a30*/  SHF.R.U32.HI R41, RZ, 0x10, R13 ;  /* 0x00000010ff297819 */ /* 0x008fe4000001160d */
[--C-:B0-----:R-:W-:Y:S01]  /*6a40*/  SHF.R.U32.HI R43, RZ, 0x10, R3.reuse ;  /* 0x00000010ff2b7819 */ /* 0x101fe20000011603 */
[----:B------:R0:W-:Y:S01]  /*6a50*/  STG.E.U8 desc[UR8][R14.64+0x24], R24 ;  /* 0x000024180e007986 */ /* 0x0001e2000c101108 */
[----:B-1----:R-:W-:-:S03]  /*6a60*/  SHF.R.U64 R33, R22, 0x8, R3 ;  /* 0x0000000816217819 */ /* 0x002fc60000001203 */
[----:B------:R0:W-:Y:S01]  /*6a70*/  STG.E.U8 desc[UR8][R14.64+0x25], R41 ;  /* 0x000025290e007986 */ /* 0x0001e2000c101108 */
[----:B--2---:R-:W-:-:S03]  /*6a80*/  IMAD.U32 R39, RZ, RZ, UR12 ;  /* 0x0000000cff277e24 */ /* 0x004fc6000f8e00ff */
[----:B------:R0:W-:Y:S04]  /*6a90*/  STG.E.U8 desc[UR8][R14.64+0x2e], R37 ;  /* 0x00002e250e007986 */ /* 0x0001e8000c101108 */
        /* <DEDUP_REMOVED lines=11> */
[----:B------:R0:W-:Y:S04]  /*6b50*/  STG.E.U8 desc[UR8][R14.64+0x6], RZ ;  /* 0x000006ff0e007986 */ /* 0x0001e8000c101108 */
        /* <DEDUP_REMOVED lines=9> */
[----:B------:R0:W-:Y:S02]  /*6bf0*/  STG.E.U8 desc[UR8][R14.64+0x2c], R0 ;  /* 0x00002c000e007986 */ /* 0x0001e4000c101108 */
.L_x_3:
[----:B------:R-:W-:Y:S05]  /*6c00*/  BSYNC.RECONVERGENT B1 ;  /* 0x0000000000017941 */ /* 0x000fea0003800200 */
.L_x_2:
[----:B0-----:R-:W0:Y:S01]  /*6c10*/  LDC R14, c[0x0][0x3b0] ;  /* 0x0000ec00ff0e7b82 */ /* 0x001e220000000800 */
[----:B------:R-:W-:-:S05]  /*6c20*/  VIADD R17, R17, 0x1 ;  /* 0x0000000111117836 */ /* 0x000fca0000000000 */
[----:B------:R-:W-:Y:S02]  /*6c30*/  ISETP.GE.AND P2, PT, R17, RZ, PT ;  /* 0x000000ff1100720c */ /* 0x000fe40003f46270 */
[----:B0-----:R-:W-:-:S04]  /*6c40*/  IABS R33, R14 ;  /* 0x0000000e00217213 */ /* 0x001fc80000000000 */
[----:B------:R-:W0:Y:S08]  /*6c50*/  I2F.RP R20, R33 ;  /* 0x0000002100147306 */ /* 0x000e300000209400 */
[----:B0-----:R-:W0:Y:S02]  /*6c60*/  MUFU.RCP R20, R20 ;  /* 0x0000001400147308 */ /* 0x001e240000001000 */
[----:B0-----:R-:W-:-:S06]  /*6c70*/  VIADD R14, R20, 0xffffffe ;  /* 0x0ffffffe140e7836 */ /* 0x001fcc0000000000 */
[----:B------:R0:W1:Y:S02]  /*6c80*/  F2I.FTZ.U32.TRUNC.NTZ R15, R14 ;  /* 0x0000000e000f7305 */ /* 0x000064000021f000 */
[----:B0-----:R-:W-:Y:S02]  /*6c90*/  IMAD.MOV.U32 R14, RZ, RZ, RZ ;  /* 0x000000ffff0e7224 */ /* 0x001fe400078e00ff */
[----:B-1----:R-:W-:-:S04]  /*6ca0*/  IMAD.MOV R22, RZ, RZ, -R15 ;  /* 0x000000ffff167224 */ /* 0x002fc800078e0a0f */
[----:B------:R-:W-:Y:S01]  /*6cb0*/  IMAD R35, R22, R33, RZ ;  /* 0x0000002116237224 */ /* 0x000fe200078e02ff */
[----:B------:R-:W-:-:S03]  /*6cc0*/  IABS R22, R17 ;  /* 0x0000001100167213 */ /* 0x000fc60000000000 */
[----:B------:R-:W-:-:S06]  /*6cd0*/  IMAD.HI.U32 R15, R15, R35, R14 ;  /* 0x000000230f0f7227 */ /* 0x000fcc00078e000e */
[----:B------:R-:W-:-:S04]  /*6ce0*/  IMAD.HI.U32 R15, R15, R22, RZ ;  /* 0x000000160f0f7227 */ /* 0x000fc800078e00ff */
[----:B------:R-:W-:-:S04]  /*6cf0*/  IMAD.MOV R15, RZ, RZ, -R15 ;  /* 0x000000ffff0f7224 */ /* 0x000fc800078e0a0f */
[C---:B------:R-:W-:Y:S02]  /*6d00*/  IMAD R20, R33.reuse, R15, R22 ;  /* 0x0000000f21147224 */ /* 0x040fe400078e0216 */
[----:B------:R-:W0:Y:S03]  /*6d10*/  LDC.64 R14, c[0x0][0x3a8] ;  /* 0x0000ea00ff0e7b82 */ /* 0x000e260000000a00 */
[----:B------:R-:W-:-:S13]  /*6d20*/  ISETP.GT.U32.AND P1, PT, R33, R20, PT ;  /* 0x000000142100720c */ /* 0x000fda0003f24070 */
[----:B------:R-:W-:-:S05]  /*6d30*/  @!P1 IMAD.IADD R20, R20, 0x1, -R33 ;  /* 0x0000000114149824 */ /* 0x000fca00078e0a21 */
[----:B------:R-:W-:-:S13]  /*6d40*/  ISETP.GT.U32.AND P1, PT, R33, R20, PT ;  /* 0x000000142100720c */ /* 0x000fda0003f24070 */
[----:B------:R-:W-:-:S04]  /*6d50*/  @!P1 IMAD.IADD R20, R20, 0x1, -R33 ;  /* 0x0000000114149824 */ /* 0x000fc800078e0a21 */
[----:B------:R-:W-:-:S05]  /*6d60*/  @!P2 IMAD.MOV R20, RZ, RZ, -R20 ;  /* 0x000000ffff14a224 */ /* 0x000fca00078e0a14 */
[----:B------:R-:W-:-:S05]  /*6d70*/  SEL R17, R16, R20, !P0 ;  /* 0x0000001410117207 */ /* 0x000fca0004000000 */
[----:B0-----:R-:W-:-:S06]  /*6d80*/  IMAD.WIDE R14, R17, 0x4, R14 ;  /* 0x00000004110e7825 */ /* 0x001fcc00078e020e */
[----:B------:R-:W2:Y:S02]  /*6d90*/  LDG.E R14, desc[UR8][R14.64] ;  /* 0x000000080e0e7981 */ /* 0x000ea4000c1e1900 */
[----:B--2---:R-:W-:-:S13]  /*6da0*/  ISETP.NE.AND P1, PT, R14, -0x1, PT ;  /* 0xffffffff0e00780c */ /* 0x004fda0003f25270 */
[----:B------:R-:W-:Y:S05]  /*6db0*/  @P1 BRA `(.L_x_4) ;  /* 0xfffffff4008c1947 */ /* 0x000fea000383ffff */
.L_x_1:
[----:B------:R-:W-:Y:S05]  /*6dc0*/  BSYNC.RECONVERGENT B0 ;  /* 0x0000000000007941 */ /* 0x000fea0003800200 */
.L_x_0:
[----:B------:R-:W0:Y:S01]  /*6dd0*/  LDCU UR4, c[0x0][0x360] ;  /* 0x00006c00ff0477ac */ /* 0x000e220008000800 */
[----:B------:R-:W0:Y:S02]  /*6de0*/  LDC R7, c[0x0][0x370] ;  /* 0x0000dc00ff077b82 */ /* 0x000e240000000800 */
[----:B0-----:R-:W-:-:S05]  /*6df0*/  IMAD R7, R7, UR4, RZ ;  /* 0x0000000407077c24 */ /* 0x001fca000f8e02ff */
[----:B------:R-:W-:-:S05]  /*6e00*/  IADD3 R2, P0, PT, R7, R2, RZ ;  /* 0x0000000207027210 */ /* 0x000fca0007f1e0ff */
[----:B------:R-:W-:Y:S01]  /*6e10*/  IMAD.X R5, RZ, RZ, R5, P0 ;  /* 0x000000ffff057224 */ /* 0x000fe200000e0605 */
[----:B------:R-:W-:-:S04]  /*6e20*/  ISETP.GE.U32.AND P0, PT, R2, 0x398ed040, PT ;  /* 0x398ed0400200780c */ /* 0x000fc80003f06070 */
[----:B------:R-:W-:-:S13]  /*6e30*/  ISETP.GE.U32.AND.EX P0, PT, R5, 0xd, PT, P0 ;  /* 0x0000000d0500780c */ /* 0x000fda0003f06100 */
[----:B------:R-:W-:Y:S05]  /*6e40*/  @!P0 BRA `(.L_x_5) ;  /* 0xffffff94001c8947 */ /* 0x000fea000383ffff */
[----:B------:R-:W-:Y:S05]  /*6e50*/  EXIT ;  /* 0x000000000000794d */ /* 0x000fea0003800000 */
.L_x_6:
[----:B------:R-:W-:-:S00]  /*6e60*/  BRA `(.L_x_6) ;  /* 0xfffffffc00fc7947 */ /* 0x000fc0000383ffff */
[----:B------:R-:W-:-:S00]  /*6e70*/  NOP ;  /* 0x0000000000007918 */ /* 0x000fc00000000000 */
        /* <DEDUP_REMOVED lines=8> */
.L_x_7:


//--------------------- .nv.shared._Z30find_passwords_optimized_multiPKhS0_iP13FoundPasswordPiPKii --------------------------
	.section	.nv.shared._Z30find_passwords_optimized_multiPKhS0_iP13FoundPasswordPiPKii,"aw",@nobits
	.sectionflags	@""
	.align	8
.nv.shared._Z30find_passwords_optimized_multiPKhS0_iP13FoundPasswordPiPKii:
	.zero		1032


//--------------------- .nv.shared.reserved.0     --------------------------
	.section	.nv.shared.reserved.0,"aw",@nobits
	.weak		__nv_reservedSMEM_offset_0_alias
	.size		__nv_reservedSMEM_offset_0_alias, 0, 64
	.other		__nv_reservedSMEM_offset_0_alias,@"STO_CUDA_RESERVED_SHARED STV_DEFAULT"
__nv_reservedSMEM_offset_0_alias:
	.zero		0
	.zero		64


//--------------------- .nv.constant0._Z30find_passwords_optimized_multiPKhS0_iP13FoundPasswordPiPKii --------------------------
	.section	.nv.constant0._Z30find_passwords_optimized_multiPKhS0_iP13FoundPasswordPiPKii,"a",@progbits
	.sectionflags	@""
	.align	4
.nv.constant0._Z30find_passwords_optimized_multiPKhS0_iP13FoundPasswordPiPKii:
	.zero		948


//--------------------- SYMBOLS --------------------------

	.type		.nv.reservedSmem.offset0,@object
	.size		.nv.reservedSmem.offset0,0x4
	.type		.nv.reservedSmem.cap,@object
	.size		.nv.reservedSmem.cap,0x4
